def gluon_wgmma(
    a_ptr,
    b_ptr,
    c_ptr,
    M,
    N,
    K,
    stride_am,
    stride_bk,
    stride_cm,
    BLOCK_M: gl.constexpr,
    BLOCK_N: gl.constexpr,
    BLOCK_K: gl.constexpr,
    DTYPE: gl.constexpr,
    A_LAYOUT: gl.constexpr,
    B_LAYOUT: gl.constexpr,
    C_LAYOUT: gl.constexpr,
    B_SHAPE: gl.constexpr,
    TRANS_B: gl.constexpr,
    NUM_BUFFERS: gl.constexpr,
    NUM_WARPS: gl.constexpr,
):
    a_desc = tma.make_tensor_descriptor(
        a_ptr, [M, K], [stride_am, 1], [BLOCK_M, BLOCK_K], A_LAYOUT
    )
    b_desc = tma.make_tensor_descriptor(
        b_ptr,
        [N, K] if TRANS_B else [K, N],
        [stride_bk, 1],
        B_SHAPE,
        B_LAYOUT,
    )
    c_desc = tma.make_tensor_descriptor(
        c_ptr, [M, N], [stride_cm, 1], [BLOCK_M, BLOCK_N], C_LAYOUT
    )

    a_bufs = gl.allocate_shared_memory(
        DTYPE, [NUM_BUFFERS, BLOCK_M, BLOCK_K], A_LAYOUT
    )
    b_bufs = gl.allocate_shared_memory(DTYPE, [NUM_BUFFERS] + B_SHAPE, B_LAYOUT)

    pid_m = gl.program_id(0)
    pid_n = gl.program_id(1)
    off_m = pid_m * BLOCK_M
    off_n = pid_n * BLOCK_N

    mma_layout: gl.constexpr = pick_wgmma_layout(DTYPE, BLOCK_M, BLOCK_N, NUM_WARPS)
    acc = warpgroup_mma_init(
        gl.zeros((BLOCK_M, BLOCK_N), dtype=gl.float32, layout=mma_layout)
    )

    bars = gl.allocate_shared_memory(
        gl.int64, [NUM_BUFFERS, 1], mbarrier.MBarrierLayout()
    )
    for i in gl.static_range(NUM_BUFFERS):
        mbarrier.init(bars.index(i), count=1)
    idx = 0
    phase = 0

    for k in range(0, K, BLOCK_K):
        a = a_bufs.index(idx)
        b = b_bufs.index(idx)
        bar = bars.index(idx)
        mbarrier.expect(bar, a_desc.block_type.nbytes + b_desc.block_type.nbytes)
        tma.async_copy_global_to_shared(a_desc, [off_m, k], bar, a)
        tma.async_copy_global_to_shared(
            b_desc, [off_n, k] if TRANS_B else [k, off_n], bar, b
        )
        mbarrier.wait(bar, phase=phase)

        if TRANS_B:
            b = b.permute((1, 0))
        acc = warpgroup_mma_wait(num_outstanding=0, deps=(acc,))
        acc = warpgroup_mma(a, b, acc, is_async=True)

        idx += 1
        if idx == NUM_BUFFERS:
            idx = 0
            phase ^= 1

    acc = warpgroup_mma_wait(num_outstanding=0, deps=(acc,))
    for i in gl.static_range(NUM_BUFFERS):
        mbarrier.invalidate(bars.index(i))

    c_smem = gl.allocate_shared_memory(DTYPE, [BLOCK_M, BLOCK_N], C_LAYOUT)
    c_smem.store(acc.to(DTYPE))
    fence_async_shared()
    tma.async_copy_shared_to_global(c_desc, [off_m, off_n], c_smem)
    tma.store_wait(pendings=0)

# config = {"BLOCK_K": 128, "BLOCK_M": 128, "BLOCK_N": 128, "arch": "sm_90", "dtype": "fp16", "num_buffers": 2, "num_warps": 8, "trans_b": 0}
# arch = sm_90


// ===== COMPILED SASS (sm_90a) =====

	.target	sm_90a

	.elftype	@"ET_EXEC"


//--------------------- .note.nv.tkinfo           --------------------------
	.section	.note.nv.tkinfo,"",@"SHT_NOTE"
	.sectionflags	@"SHF_NOTE_NV_TKINFO"
	.tkinfo
        /*0018*/ 	.word	0x00000002
        /*0030*/ 	.string	""
        /*0030*/ 	.string	"ptxas"
        /*0030*/ 	.string	"Cuda compilation tools, release 13.0, V13.0.88"
        /*0030*/ 	.string	"Build cuda_13.0.r13.0/compiler.36424714_0"
        /*0030*/ 	.string	"-v  -suppress-debug-info  -lineinfo  -arch sm_90a "



//--------------------- .note.nv.cuinfo           --------------------------
	.section	.note.nv.cuinfo,"",@"SHT_NOTE"
	.sectionflags	@"SHF_NOTE_NV_CUINFO"
        /*0018*/ 	.short	0x0002
        /*001a*/ 	.short	0x005a
        /*001c*/ 	.short	0x0082
	.zero		2


//--------------------- .nv.info                  --------------------------
	.section	.nv.info,"",@"SHT_CUDA_INFO"
	.align	4


	//----- nvinfo : EIATTR_REGCOUNT
	.align		4
        /*0000*/ 	.byte	0x04, 0x2f
        /*0002*/ 	.short	(.L_1 - .L_0)
	.align		4
.L_0:
        /*0004*/ 	.word	index@(gluon_wgmma)
        /*0008*/ 	.word	0x0000005a


	//----- nvinfo : EIATTR_FRAME_SIZE
	.align		4
.L_1:
        /*000c*/ 	.byte	0x04, 0x11
        /*000e*/ 	.short	(.L_3 - .L_2)
	.align		4
.L_2:
        /*0010*/ 	.word	index@(gluon_wgmma)
        /*0014*/ 	.word	0x00000000


	//----- nvinfo : EIATTR_MIN_STACK_SIZE
	.align		4
.L_3:
        /*0018*/ 	.byte	0x04, 0x12
        /*001a*/ 	.short	(.L_5 - .L_4)
	.align		4
.L_4:
        /*001c*/ 	.word	index@(gluon_wgmma)
        /*0020*/ 	.word	0x00000000
.L_5:


//--------------------- .nv.compat                --------------------------
	.section	.nv.compat,"",@"SHT_CUDA_COMPAT_INFO"
	.align	4
        /*0000*/ 	.byte	0x02, 0x09, 0x01, 0x00, 0x02, 0x02, 0x04, 0x00, 0x02, 0x05, 0x05, 0x00, 0x03, 0x07, 0x01, 0x01
        /*0010*/ 	.byte	0x02, 0x03, 0x03, 0x00, 0x02, 0x06, 0x01, 0x00, 0x04, 0x0b, 0x08, 0x00, 0x00, 0x00, 0x00, 0x00
        /*0020*/ 	.byte	0x00, 0x00, 0x00, 0x00


//--------------------- .nv.info.gluon_wgmma      --------------------------
	.section	.nv.info.gluon_wgmma,"",@"SHT_CUDA_INFO"
	.sectionflags	@""
	.align	4


	//----- nvinfo : EIATTR_CUDA_API_VERSION
	.align		4
        /*0000*/ 	.byte	0x04, 0x37
        /*0002*/ 	.short	(.L_7 - .L_6)
.L_6:
        /*0004*/ 	.word	0x00000082


	//----- nvinfo : EIATTR_KPARAM_INFO
	.align		4
.L_7:
        /*0008*/ 	.byte	0x04, 0x17
        /*000a*/ 	.short	(.L_9 - .L_8)
.L_8:
        /*000c*/ 	.word	0x00000000
        /*0010*/ 	.short	0x000a
        /*0012*/ 	.short	0x0048
        /*0014*/ 	.byte	0x00, 0xf4, 0x21, 0x00


	//----- nvinfo : EIATTR_KPARAM_INFO
	.align		4
.L_9:
        /*0018*/ 	.byte	0x04, 0x17
        /*001a*/ 	.short	(.L_11 - .L_10)
.L_10:
        /*001c*/ 	.word	0x00000000
        /*0020*/ 	.short	0x0009
        /*0022*/ 	.short	0x0040
        /*0024*/ 	.byte	0x00, 0xf4, 0x21, 0x00


	//----- nvinfo : EIATTR_KPARAM_INFO
	.align		4
.L_11:
        /*0028*/ 	.byte	0x04, 0x17
        /*002a*/ 	.short	(.L_13 - .L_12)
.L_12:
        /*002c*/ 	.word	0x00000000
        /*0030*/ 	.short	0x0008
        /*0032*/ 	.short	0x0038
        /*0034*/ 	.byte	0x00, 0xf0, 0x21, 0x00


	//----- nvinfo : EIATTR_KPARAM_INFO
	.align		4
.L_13:
        /*0038*/ 	.byte	0x04, 0x17
        /*003a*/ 	.short	(.L_15 - .L_14)
.L_14:
        /*003c*/ 	.word	0x00000000
        /*0040*/ 	.short	0x0007
        /*0042*/ 	.short	0x0030
        /*0044*/ 	.byte	0x00, 0xf0, 0x21, 0x00


	//----- nvinfo : EIATTR_KPARAM_INFO
	.align		4
.L_15:
        /*0048*/ 	.byte	0x04, 0x17
        /*004a*/ 	.short	(.L_17 - .L_16)
.L_16:
        /*004c*/ 	.word	0x00000000
        /*0050*/ 	.short	0x0006
        /*0052*/ 	.short	0x0028
        /*0054*/ 	.byte	0x00, 0xf0, 0x21, 0x00


	//----- nvinfo : EIATTR_KPARAM_INFO
	.align		4
.L_17:
        /*0058*/ 	.byte	0x04, 0x17
        /*005a*/ 	.short	(.L_19 - .L_18)
.L_18:
        /*005c*/ 	.word	0x00000000
        /*0060*/ 	.short	0x0005
        /*0062*/ 	.short	0x0020
        /*0064*/ 	.byte	0x00, 0xf0, 0x11, 0x00


	//----- nvinfo : EIATTR_KPARAM_INFO
	.align		4
.L_19:
        /*0068*/ 	.byte	0x04, 0x17
        /*006a*/ 	.short	(.L_21 - .L_20)
.L_20:
        /*006c*/ 	.word	0x00000000
        /*0070*/ 	.short	0x0004
        /*0072*/ 	.short	0x001c
        /*0074*/ 	.byte	0x00, 0xf0, 0x11, 0x00


	//----- nvinfo : EIATTR_KPARAM_INFO
	.align		4
.L_21:
        /*0078*/ 	.byte	0x04, 0x17
        /*007a*/ 	.short	(.L_23 - .L_22)
.L_22:
        /*007c*/ 	.word	0x00000000
        /*0080*/ 	.short	0x0003
        /*0082*/ 	.short	0x0018
        /*0084*/ 	.byte	0x00, 0xf0, 0x11, 0x00


	//----- nvinfo : EIATTR_KPARAM_INFO
	.align		4
.L_23:
        /*0088*/ 	.byte	0x04, 0x17
        /*008a*/ 	.short	(.L_25 - .L_24)
.L_24:
        /*008c*/ 	.word	0x00000000
        /*0090*/ 	.short	0x0002
        /*0092*/ 	.short	0x0010
        /*0094*/ 	.byte	0x00, 0xf4, 0x21, 0x00


	//----- nvinfo : EIATTR_KPARAM_INFO
	.align		4
.L_25:
        /*0098*/ 	.byte	0x04, 0x17
        /*009a*/ 	.short	(.L_27 - .L_26)
.L_26:
        /*009c*/ 	.word	0x00000000
        /*00a0*/ 	.short	0x0001
        /*00a2*/ 	.short	0x0008
        /*00a4*/ 	.byte	0x00, 0xf4, 0x21, 0x00


	//----- nvinfo : EIATTR_KPARAM_INFO
	.align		4
.L_27:
        /*00a8*/ 	.byte	0x04, 0x17
        /*00aa*/ 	.short	(.L_29 - .L_28)
.L_28:
        /*00ac*/ 	.word	0x00000000
        /*00b0*/ 	.short	0x0000
        /*00b2*/ 	.short	0x0000
        /*00b4*/ 	.byte	0x00, 0xf4, 0x21, 0x00


	//----- nvinfo : EIATTR_SPARSE_MMA_MASK
	.align		4
.L_29:
        /*00b8*/ 	.byte	0x03, 0x50
        /*00ba*/ 	.short	0x0000


	//----- nvinfo : EIATTR_MAXREG_COUNT
	.align		4
        /*00bc*/ 	.byte	0x03, 0x1b
        /*00be*/ 	.short	0x00ff


	//----- nvinfo : EIATTR_NUM_BARRIERS
	.align		4
        /*00c0*/ 	.byte	0x02, 0x4c
        /*00c2*/ 	.byte	0x01
	.zero		1


	//----- nvinfo : EIATTR_MERCURY_ISA_VERSION
	.align		4
        /*00c4*/ 	.byte	0x03, 0x5f
        /*00c6*/ 	.short	0x0101


	//----- nvinfo : EIATTR_INT_WARP_WIDE_INSTR_OFFSETS
	.align		4
        /*00c8*/ 	.byte	0x04, 0x31
        /*00ca*/ 	.short	(.L_31 - .L_30)


	//   ....[0]....
.L_30:
        /*00cc*/ 	.word	0x00001300


	//   ....[1]....
        /*00d0*/ 	.word	0x00001320


	//   ....[2]....
        /*00d4*/ 	.word	0x000013d0


	//   ....[3]....
        /*00d8*/ 	.word	0x000018b0


	//   ....[4]....
        /*00dc*/ 	.word	0x000018c0


	//   ....[5]....
        /*00e0*/ 	.word	0x00001930


	//   ....[6]....
        /*00e4*/ 	.word	0x00001940


	//   ....[7]....
        /*00e8*/ 	.word	0x00002130


	//   ....[8]....
        /*00ec*/ 	.word	0x00002140


	//----- nvinfo : EIATTR_COOP_GROUP_MASK_REGIDS
	.align		4
.L_31:
        /*00f0*/ 	.byte	0x04, 0x29
        /*00f2*/ 	.short	(.L_33 - .L_32)


	//   ....[0]....
.L_32:
        /*00f4*/ 	.word	0xffffffff


	//   ....[1]....
        /*00f8*/ 	.word	0xffffffff


	//   ....[2]....
        /*00fc*/ 	.word	0xffffffff


	//----- nvinfo : EIATTR_COOP_GROUP_INSTR_OFFSETS
	.align		4
.L_33:
        /*0100*/ 	.byte	0x04, 0x28
        /*0102*/ 	.short	(.L_35 - .L_34)


	//   ....[0]....
.L_34:
        /*0104*/ 	.word	0x00000150


	//   ....[1]....
        /*0108*/ 	.word	0x00000720


	//   ....[2]....
        /*010c*/ 	.word	0x00000cd0


	//----- nvinfo : EIATTR_MBARRIER_INSTR_OFFSETS
	.align		4
.L_35:
        /*0110*/ 	.byte	0x04, 0x39
        /*0112*/ 	.short	(.L_37 - .L_36)


	//   ....[0]....
.L_36:
        /*0114*/ 	.word	0x00001470
        /*0118*/ 	.word	0x000000ff
        /*011c*/ 	.word	0x00020000
        /*0120*/ 	.short	0x0100
        /*0122*/ 	.byte	0x07
	.zero		1


	//   ....[1]....
        /*0124*/ 	.word	0x000015b0
        /*0128*/ 	.word	0x000000ff
        /*012c*/ 	.word	0x00020008
        /*0130*/ 	.short	0x0100
        /*0132*/ 	.byte	0x07
	.zero		1


	//   ....[2]....
        /*0134*/ 	.word	0x000019f0
        /*0138*/ 	.word	0x000000ff
        /*013c*/ 	.word	0x00020000
        /*0140*/ 	.short	0x010a
        /*0142*/ 	.byte	0x05
	.zero		1


	//   ....[3]....
        /*0144*/ 	.word	0x00001e50
        /*0148*/ 	.word	0x000000ff
        /*014c*/ 	.word	0x00020000
        /*0150*/ 	.short	0x0108
        /*0152*/ 	.byte	0x07
	.zero		1


	//   ....[4]....
        /*0154*/ 	.word	0x00001f70
        /*0158*/ 	.word	0x000000ff
        /*015c*/ 	.word	0x00020008
        /*0160*/ 	.short	0x0108
        /*0162*/ 	.byte	0x07
	.zero		1


	//   ....[5]....
        /*0164*/ 	.word	0x000021d0
        /*0168*/ 	.word	0x000000ff
        /*016c*/ 	.word	0x00020000
        /*0170*/ 	.short	0x010a
        /*0172*/ 	.byte	0x05
	.zero		1


	//----- nvinfo : EIATTR_NUM_MBARRIERS
	.align		4
.L_37:
        /*0174*/ 	.byte	0x03, 0x38
        /*0176*/ 	.short	0x0002


	//----- nvinfo : EIATTR_EXIT_INSTR_OFFSETS
	.align		4
        /*0178*/ 	.byte	0x04, 0x1c
        /*017a*/ 	.short	(.L_39 - .L_38)


	//   ....[0]....
.L_38:
        /*017c*/ 	.word	0x000021c0


	//----- nvinfo : EIATTR_REQNTID
	.align		4
.L_39:
        /*0180*/ 	.byte	0x04, 0x10
        /*0182*/ 	.short	(.L_41 - .L_40)
.L_40:
        /*0184*/ 	.word	0x00000100
        /*0188*/ 	.word	0x00000001
        /*018c*/ 	.word	0x00000001


	//----- nvinfo : EIATTR_CRS_STACK_SIZE
	.align		4
.L_41:
        /*0190*/ 	.byte	0x04, 0x1e
        /*0192*/ 	.short	(.L_43 - .L_42)
.L_42:
        /*0194*/ 	.word	0x00000000


	//----- nvinfo : EIATTR_CBANK_PARAM_SIZE
	.align		4
.L_43:
        /*0198*/ 	.byte	0x03, 0x19
        /*019a*/ 	.short	0x0050


	//----- nvinfo : EIATTR_PARAM_CBANK
	.align		4
        /*019c*/ 	.byte	0x04, 0x0a
        /*019e*/ 	.short	(.L_45 - .L_44)
	.align		4
.L_44:
        /*01a0*/ 	.word	index@(.nv.constant0.gluon_wgmma)
        /*01a4*/ 	.short	0x0210
        /*01a6*/ 	.short	0x0050


	//----- nvinfo : EIATTR_SW_WAR
	.align		4
.L_45:
        /*01a8*/ 	.byte	0x04, 0x36
        /*01aa*/ 	.short	(.L_47 - .L_46)
.L_46:
        /*01ac*/ 	.word	0x00000008
.L_47:


//--------------------- .nv.callgraph             --------------------------
	.section	.nv.callgraph,"",@"SHT_CUDA_CALLGRAPH"
	.align	4
	.sectionentsize	8
	.align		4
        /*0000*/ 	.word	0x00000000
	.align		4
        /*0004*/ 	.word	0xffffffff
	.align		4
        /*0008*/ 	.word	0x00000000
	.align		4
        /*000c*/ 	.word	0xfffffffe
	.align		4
        /*0010*/ 	.word	0x00000000
	.align		4
        /*0014*/ 	.word	0xfffffffd
	.align		4
        /*0018*/ 	.word	0x00000000
	.align		4
        /*001c*/ 	.word	0xfffffffc


//--------------------- .text.gluon_wgmma         --------------------------
	.section	.text.gluon_wgmma,"ax",@progbits
	.align	128
        .global         gluon_wgmma
        .type           gluon_wgmma,@function
        .size           gluon_wgmma,(.L_x_52 - gluon_wgmma)
        .other          gluon_wgmma,@"STO_CUDA_ENTRY STV_DEFAULT"
gluon_wgmma:
.text.gluon_wgmma:
[----:B------:R-:W-:Y:S01]  /*0000*/  LDC R1, c[0x0][0x28] ;  /* 0x00000a00ff017b82 */ /* 0x000fe20000000800 */
[----:B------:R-:W1:Y:S07]  /*0010*/  S2R R0, SR_TID.X ;  /* 0x0000000000007919 */ /* 0x000e6e0000002100 */
[----:B------:R-:W2:Y:S01]  /*0020*/  S2UR UR4, SR_CgaCtaId ;  /* 0x00000000000479c3 */ /* 0x000ea20000008800 */
[----:B------:R-:W-:Y:S01]  /*0030*/  UMOV UR7, 0x400 ;  /* 0x0000040000077882 */ /* 0x000fe20000000000 */
[----:B------:R-:W-:Y:S01]  /*0040*/  ULDC UR6, c[0x0][0xc] ;  /* 0x0000030000067ab9 */ /* 0x000fe20000000800 */
[----:B------:R-:W-:Y:S01]  /*0050*/  ULDC.64 UR16, c[0x0][0x250] ;  /* 0x0000940000107ab9 */ /* 0x000fe20000000a00 */
[----:B------:R-:W-:Y:S04]  /*0060*/  BSSY B0, `(.L_x_0) ;  /* 0x000001e000007945 */ /* 0x000fe80003800000 */
[----:B------:R-:W3:Y:S08]  /*0070*/  LDC R4, c[0x0][0x228] ;  /* 0x00008a00ff047b82 */ /* 0x000ef00000000800 */
[----:B------:R-:W4:Y:S08]  /*0080*/  LDC R15, c[0x0][0x230] ;  /* 0x00008c00ff0f7b82 */ /* 0x000f300000000800 */
[----:B------:R-:W-:Y:S01]  /*0090*/  S2UR UR32, SR_CTAID.Y ;  /* 0x00000000002079c3 */ /* 0x000fe20000002600 */
[----:B--2---:R-:W-:-:S03]  /*00a0*/  ULEA UR7, UR4, UR7, 0x18 ;  /* 0x0000000704077291 */ /* 0x004fc6000f8ec03f */
[----:B------:R-:W-:Y:S01]  /*00b0*/  ULDC UR4, c[0x0][0x10] ;  /* 0x0000040000047ab9 */ /* 0x000fe20000000800 */
[----:B-1----:R-:W-:-:S03]  /*00c0*/  LOP3.LUT R6, R0, 0xff, RZ, 0xc0, !PT ;  /* 0x000000ff00067812 */ /* 0x002fc600078ec0ff */
[----:B------:R-:W1:Y:S01]  /*00d0*/  S2UR UR5, SR_CTAID.Z ;  /* 0x00000000000579c3 */ /* 0x000e620000002700 */
[----:B---3--:R-:W-:Y:S01]  /*00e0*/  VIADD R4, R4, 0xffffffff ;  /* 0xffffffff04047836 */ /* 0x008fe20000000000 */
[C---:B------:R-:W-:Y:S02]  /*00f0*/  ISETP.GE.U32.AND P0, PT, R6.reuse, 0x20, PT ;  /* 0x000000200600780c */ /* 0x040fe40003f06070 */
[C---:B------:R-:W-:Y:S02]  /*0100*/  ISETP.NE.U32.AND P2, PT, R6.reuse, RZ, PT ;  /* 0x000000ff0600720c */ /* 0x040fe40003f45070 */
[----:B------:R-:W-:Y:S02]  /*0110*/  LEA R14, R6, UR7, 0x2 ;  /* 0x00000007060e7c11 */ /* 0x000fe4000f8e10ff */
[----:B------:R-:W2:Y:S01]  /*0120*/  S2UR UR33, SR_CTAID.X ;  /* 0x00000000002179c3 */ /* 0x000ea20000002500 */
[----:B----4-:R-:W-:-:S06]  /*0130*/  VIADD R12, R15, 0xffffffff ;  /* 0xffffffff0f0c7836 */ /* 0x010fcc0000000000 */
[----:B------:R3:W-:Y:S01]  /*0140*/  @!P0 STS [R14], RZ ;  /* 0x000000ff0e008388 */ /* 0x0007e20000000800 */
[----:B------:R-:W-:-:S03]  /*0150*/  NOP ;  /* 0x0000000000007918 */ /* 0x000fc60000000000 */
[----:B------:R3:W-:Y:S01]  /*0160*/  @!P2 STS [UR7+0x24], R4 ;  /* 0x00002404ff00a988 */ /* 0x0007e20008000807 */
[----:B-1----:R-:W-:-:S03]  /*0170*/  UIMAD UR4, UR5, UR4, UR32 ;  /* 0x00000004050472a4 */ /* 0x002fc6000f8e0220 */
[----:B------:R3:W-:Y:S01]  /*0180*/  @!P2 STS [UR7+0x20], R12 ;  /* 0x0000200cff00a988 */ /* 0x0007e20008000807 */
[----:B--2---:R-:W-:-:S04]  /*0190*/  UIMAD UR4, UR4, UR6, UR33 ;  /* 0x00000006040472a4 */ /* 0x004fc8000f8e0221 */
[----:B------:R-:W-:-:S04]  /*01a0*/  UIMAD UR4, UR4, 0x180, URZ ;  /* 0x00000180040478a4 */ /* 0x000fc8000f8e023f */
[----:B------:R-:W-:-:S04]  /*01b0*/  UIADD3 UR12, UP0, UR4, UR16, URZ ;  /* 0x00000010040c7290 */ /* 0x000fc8000ff1e03f */
[----:B------:R-:W-:Y:S01]  /*01c0*/  ULEA.HI.X.SX32 UR13, UR4, UR17, 0x1, UP0 ;  /* 0x00000011040d7291 */ /* 0x000fe200080f0e3f */
[----:B---3--:R-:W-:Y:S11]  /*01d0*/  @P2 BRA `(.L_x_1) ;  /* 0x0000000000182947 */ /* 0x008ff60003800000 */
[----:B------:R-:W1:Y:S01]  /*01e0*/  LDS R2, [UR7+0x8] ;  /* 0x00000807ff027984 */ /* 0x000e620008000800 */
[----:B------:R-:W2:Y:S01]  /*01f0*/  LDC.64 R8, c[0x0][0x210] ;  /* 0x00008400ff087b82 */ /* 0x000ea20000000a00 */
[----:B------:R-:W-:Y:S02]  /*0200*/  IMAD.MOV.U32 R3, RZ, RZ, 0x70 ;  /* 0x00000070ff037424 */ /* 0x000fe400078e00ff */
[----:B--2---:R2:W-:Y:S03]  /*0210*/  STS.64 [UR7], R8 ;  /* 0x00000008ff007988 */ /* 0x0045e60008000a07 */
[----:B-1----:R-:W-:-:S05]  /*0220*/  LOP3.LUT R2, R2, 0x10, R3, 0xd8, !PT ;  /* 0x0000001002027812 */ /* 0x002fca00078ed803 */
[----:B------:R2:W-:Y:S02]  /*0230*/  STS [UR7+0x8], R2 ;  /* 0x00000802ff007988 */ /* 0x0005e40008000807 */
.L_x_1:
[----:B------:R-:W-:Y:S05]  /*0240*/  BSYNC B0 ;  /* 0x0000000000007941 */ /* 0x000fea0003800000 */
.L_x_0:
[----:B------:R-:W-:Y:S04]  /*0250*/  BSSY B0, `(.L_x_2) ;  /* 0x000000a000007945 */ /* 0x000fe80003800000 */
[----:B------:R-:W-:Y:S05]  /*0260*/  @P2 BRA `(.L_x_3) ;  /* 0x0000000000202947 */ /* 0x000fea0003800000 */
[----:B--2---:R-:W1:Y:S01]  /*0270*/  LDS R2, [UR7+0x34] ;  /* 0x00003407ff027984 */ /* 0x004e620008000800 */
[----:B------:R-:W-:Y:S02]  /*0280*/  IMAD.MOV.U32 R3, RZ, RZ, 0x3f000000 ;  /* 0x3f000000ff037424 */ /* 0x000fe400078e00ff */
[----:B------:R-:W-:Y:S01]  /*0290*/  @!P2 IMAD.MOV.U32 R5, RZ, RZ, 0x7f ;  /* 0x0000007fff05a424 */ /* 0x000fe200078e00ff */
[----:B------:R-:W2:Y:S02]  /*02a0*/  @!P2 LDS R8, [UR7+0x38] ;  /* 0x00003807ff08a984 */ /* 0x000ea40008000800 */
[----:B-1----:R-:W-:Y:S02]  /*02b0*/  LOP3.LUT R2, R2, 0xff000000, R3, 0xb8, !PT ;  /* 0xff00000002027812 */ /* 0x002fe400078eb803 */
[----:B--2---:R-:W-:-:S03]  /*02c0*/  @!P2 LOP3.LUT R3, R8, 0xff, R5, 0xb8, !PT ;  /* 0x000000ff0803a812 */ /* 0x004fc600078eb805 */
[----:B------:R1:W-:Y:S04]  /*02d0*/  STS [UR7+0x34], R2 ;  /* 0x00003402ff007988 */ /* 0x0003e80008000807 */
[----:B------:R1:W-:Y:S02]  /*02e0*/  @!P2 STS [UR7+0x38], R3 ;  /* 0x00003803ff00a988 */ /* 0x0003e40008000807 */
.L_x_3:
[----:B------:R-:W-:Y:S05]  /*02f0*/  BSYNC B0 ;  /* 0x0000000000007941 */ /* 0x000fea0003800000 */
.L_x_2:
[----:B------:R-:W-:Y:S04]  /*0300*/  BSSY B0, `(.L_x_4) ;  /* 0x000000e000007945 */ /* 0x000fe80003800000 */
[----:B------:R-:W-:Y:S05]  /*0310*/  @P2 BRA `(.L_x_5) ;  /* 0x0000000000302947 */ /* 0x000fea0003800000 */
[----:B-1----:R-:W1:Y:S01]  /*0320*/  LDS R3, [UR7+0x34] ;  /* 0x00003407ff037984 */ /* 0x002e620008000800 */
[----:B------:R-:W3:Y:S03]  /*0330*/  LDC.64 R10, c[0x0][0x238] ;  /* 0x00008e00ff0a7b82 */ /* 0x000ee60000000a00 */
[----:B--2---:R-:W2:Y:S01]  /*0340*/  LDS R2, [UR7+0x1c] ;  /* 0x00001c07ff027984 */ /* 0x004ea20008000800 */
[C---:B---3--:R-:W-:Y:S01]  /*0350*/  SHF.L.U64.HI R8, R10.reuse, 0x1, R11 ;  /* 0x000000010a087819 */ /* 0x048fe2000001020b */
[----:B------:R-:W-:-:S03]  /*0360*/  IMAD.SHL.U32 R5, R10, 0x2, RZ ;  /* 0x000000020a057824 */ /* 0x000fc600078e00ff */
[--C-:B------:R-:W-:Y:S02]  /*0370*/  SHF.R.U32.HI R7, RZ, 0x4, R8.reuse ;  /* 0x00000004ff077819 */ /* 0x100fe40000011608 */
[----:B------:R-:W-:-:S05]  /*0380*/  SHF.R.U64 R5, R5, 0x4, R8 ;  /* 0x0000000405057819 */ /* 0x000fca0000001208 */
[----:B------:R3:W-:Y:S01]  /*0390*/  STS [UR7+0xc], R5 ;  /* 0x00000c05ff007988 */ /* 0x0007e20008000807 */
[----:B-1----:R-:W-:Y:S02]  /*03a0*/  LOP3.LUT R3, R3, 0x7, RZ, 0xb8, !PT ;  /* 0x0000000703037812 */ /* 0x002fe400078eb8ff */
[----:B--2---:R-:W-:-:S03]  /*03b0*/  LOP3.LUT R2, R2, 0xf, R7, 0xb8, !PT ;  /* 0x0000000f02027812 */ /* 0x004fc600078eb807 */
[----:B------:R3:W-:Y:S04]  /*03c0*/  STS [UR7+0x34], R3 ;  /* 0x00003403ff007988 */ /* 0x0007e80008000807 */
[----:B------:R3:W-:Y:S02]  /*03d0*/  STS [UR7+0x1c], R2 ;  /* 0x00001c02ff007988 */ /* 0x0007e40008000807 */
.L_x_5:
[----:B------:R-:W-:Y:S05]  /*03e0*/  BSYNC B0 ;  /* 0x0000000000007941 */ /* 0x000fea0003800000 */
.L_x_4:
[----:B------:R-:W-:Y:S04]  /*03f0*/  BSSY B1, `(.L_x_6) ;  /* 0x000001b000017945 */ /* 0x000fe80003800000 */
[----:B------:R-:W-:Y:S01]  /*0400*/  BSSY B0, `(.L_x_7) ;  /* 0x0000016000007945 */ /* 0x000fe20003800000 */
[----:B------:R-:W-:-:S03]  /*0410*/  IMAD.MOV.U32 R10, RZ, RZ, RZ ;  /* 0x000000ffff0a7224 */ /* 0x000fc600078e00ff */
[----:B------:R-:W-:Y:S05]  /*0420*/  @P2 BRA `(.L_x_8) ;  /* 0x0000000000202947 */ /* 0x000fea0003800000 */
[----:B-123--:R-:W1:Y:S02]  /*0430*/  LDS R2, [UR7+0x34] ;  /* 0x00003407ff027984 */ /* 0x00ee640008000800 */
[----:B-1----:R-:W-:-:S05]  /*0440*/  LOP3.LUT R2, R2, 0x38, RZ, 0xb8, !PT ;  /* 0x0000003802027812 */ /* 0x002fca00078eb8ff */
[----:B------:R1:W-:Y:S01]  /*0450*/  STS [UR7+0x34], R2 ;  /* 0x00003402ff007988 */ /* 0x0003e20008000807 */
[----:B------:R-:W-:Y:S05]  /*0460*/  @P2 BRA `(.L_x_9) ;  /* 0x0000000000202947 */ /* 0x000fea0003800000 */
[----:B-1----:R-:W1:Y:S01]  /*0470*/  LDS R2, [UR7+0x8] ;  /* 0x00000807ff027984 */ /* 0x002e620008000800 */
[----:B------:R-:W-:-:S05]  /*0480*/  IMAD.MOV.U32 R3, RZ, RZ, 0x780 ;  /* 0x00000780ff037424 */ /* 0x000fca00078e00ff */
[----:B-1----:R-:W-:-:S05]  /*0490*/  LOP3.LUT R2, R2, 0x300, R3, 0xd8, !PT ;  /* 0x0000030002027812 */ /* 0x002fca00078ed803 */
[----:B------:R4:W-:Y:S02]  /*04a0*/  STS [UR7+0x8], R2 ;  /* 0x00000802ff007988 */ /* 0x0009e40008000807 */
.L_x_8:
[----:B------:R-:W-:Y:S05]  /*04b0*/  @P2 BRA `(.L_x_10) ;  /* 0x0000000000282947 */ /* 0x000fea0003800000 */
[----:B-1234-:R-:W1:Y:S02]  /*04c0*/  LDS R2, [UR7+0x8] ;  /* 0x00000807ff027984 */ /* 0x01ee640008000800 */
[----:B-1----:R-:W-:-:S05]  /*04d0*/  LOP3.LUT R2, R2, 0x1800, RZ, 0xb8, !PT ;  /* 0x0000180002027812 */ /* 0x002fca00078eb8ff */
[----:B------:R2:W-:Y:S02]  /*04e0*/  STS [UR7+0x8], R2 ;  /* 0x00000802ff007988 */ /* 0x0005e40008000807 */
.L_x_9:
[----:B------:R-:W-:Y:S05]  /*04f0*/  @P2 BREAK B0 ;  /* 0x0000000000002942 */ /* 0x000fea0003800000 */
[----:B------:R-:W-:Y:S05]  /*0500*/  @P2 BRA `(.L_x_11) ;  /* 0x0000000000242947 */ /* 0x000fea0003800000 */
[----:B------:R-:W3:Y:S01]  /*0510*/  LDS R3, [UR7+0x8] ;  /* 0x00000807ff037984 */ /* 0x000ee20008000800 */
[----:B-12---:R-:W-:-:S05]  /*0520*/  IMAD.MOV.U32 R2, RZ, RZ, 0x6000 ;  /* 0x00006000ff027424 */ /* 0x006fca00078e00ff */
[----:B---3--:R-:W-:-:S04]  /*0530*/  LOP3.LUT R2, R3, 0x6000, R2, 0xd8, !PT ;  /* 0x0000600003027812 */ /* 0x008fc800078ed802 */
[----:B------:R-:W-:-:S05]  /*0540*/  LOP3.LUT R2, R2, 0x400000, RZ, 0xb8, !PT ;  /* 0x0040000002027812 */ /* 0x000fca00078eb8ff */
[----:B------:R5:W-:Y:S02]  /*0550*/  STS [UR7+0x8], R2 ;  /* 0x00000802ff007988 */ /* 0x000be40008000807 */
.L_x_10:
[----:B------:R-:W-:Y:S05]  /*0560*/  BSYNC B0 ;  /* 0x0000000000007941 */ /* 0x000fea0003800000 */
.L_x_7:
[----:B-12345:R-:W1:Y:S02]  /*0570*/  @!P2 LDS R2, [UR7+0x8] ;  /* 0x00000807ff02a984 */ /* 0x03ee640008000800 */
[----:B-1----:R-:W-:-:S05]  /*0580*/  @!P2 LOP3.LUT R2, R2, 0x8000, RZ, 0xb8, !PT ;  /* 0x000080000202a812 */ /* 0x002fca00078eb8ff */
[----:B------:R3:W-:Y:S02]  /*0590*/  @!P2 STS [UR7+0x8], R2 ;  /* 0x00000802ff00a988 */ /* 0x0007e40008000807 */
.L_x_11:
[----:B------:R-:W-:Y:S05]  /*05a0*/  BSYNC B1 ;  /* 0x0000000000017941 */ /* 0x000fea0003800000 */
.L_x_6:
[----:B------:R-:W-:Y:S05]  /*05b0*/  WARPSYNC.ALL ;  /* 0x0000000000007948 */ /* 0x000fea0003800000 */
[----:B------:R-:W4:Y:S02]  /*05c0*/  LDC R5, c[0x0][0x22c] ;  /* 0x00008b00ff057b82 */ /* 0x000f240000000800 */
[----:B----4-:R-:W-:Y:S01]  /*05d0*/  VIADD R5, R5, 0xffffffff ;  /* 0xffffffff05057836 */ /* 0x010fe20000000000 */
[----:B------:R-:W-:Y:S06]  /*05e0*/  @P0 BRA `(.L_x_12) ;  /* 0x0000000000280947 */ /* 0x000fec0003800000 */
[----:B-123--:R-:W1:Y:S01]  /*05f0*/  S2R R2, SR_LANEID ;  /* 0x0000000000027919 */ /* 0x00ee620000000000 */
[----:B------:R-:W-:Y:S05]  /*0600*/  WARPSYNC.ALL ;  /* 0x0000000000007948 */ /* 0x000fea0003800000 */
[----:B-1----:R-:W-:-:S05]  /*0610*/  IMAD.SHL.U32 R7, R2, 0x4, RZ ;  /* 0x0000000402077824 */ /* 0x002fca00078e00ff */
[----:B------:R-:W1:Y:S01]  /*0620*/  LDS R9, [R7+UR7] ;  /* 0x0000000707097984 */ /* 0x000e620008000800 */
[----:B------:R-:W-:-:S05]  /*0630*/  IADD3 R2, P1, R7, UR12, RZ ;  /* 0x0000000c07027c10 */ /* 0x000fca000ff3e0ff */
[----:B------:R-:W-:-:S05]  /*0640*/  IMAD.X R3, RZ, RZ, UR13, P1 ;  /* 0x0000000dff037e24 */ /* 0x000fca00088e06ff */
[----:B-1----:R4:W5:Y:S01]  /*0650*/  ATOMG.E.EXCH.STRONG.GPU PT, RZ, [R2], R9 ;  /* 0x0000000902ff73a8 */ /* 0x00296200041ee100 */
[----:B------:R-:W-:-:S04]  /*0660*/  DEPBAR {5,4,3,2,1,0} ;  /* 0x0000003f0000791a */ /* 0x000fc80000000000 */
[----:B------:R4:W-:Y:S01]  /*0670*/  UTMACCTL.IV [UR12] ;  /* 0x000000000c0079b9 */ /* 0x0009e20008000000 */
[----:B------:R-:W-:Y:S01]  /*0680*/  NOP ;  /* 0x0000000000007918 */ /* 0x000fe20000000000 */
.L_x_12:
[----:B------:R-:W-:Y:S05]  /*0690*/  @P0 BRA `(.L_x_13) ;  /* 0x00000000000c0947 */ /* 0x000fea0003800000 */
[----:B------:R0:W-:Y:S01]  /*06a0*/  UTMACMDFLUSH ;  /* 0x00000000000079b7 */ /* 0x0001e20000000000 */
[----:B------:R-:W-:Y:S05]  /*06b0*/  @P0 BRA `(.L_x_13) ;  /* 0x0000000000040947 */ /* 0x000fea0003800000 */
[----:B------:R-:W-:-:S04]  /*06c0*/  DEPBAR.LE SB0, 0x0 ;  /* 0x000080000000791a */ /* 0x000fc80000000000 */
.L_x_13:
[----:B------:R-:W-:Y:S05]  /*06d0*/  WARPSYNC.ALL ;  /* 0x0000000000007948 */ /* 0x000fea0003800000 */
[----:B-----5:R-:W-:Y:S06]  /*06e0*/  BAR.SYNC.DEFER_BLOCKING 0x0 ;  /* 0x0000000000007b1d */ /* 0x020fec0000010000 */
[----:B------:R-:W-:Y:S02]  /*06f0*/  BSSY B1, `(.L_x_14) ;  /* 0x000000b000017945 */ /* 0x000fe40003800000 */
[----:B------:R-:W-:Y:S06]  /*0700*/  BAR.SYNC.DEFER_BLOCKING 0x0 ;  /* 0x0000000000007b1d */ /* 0x000fec0000010000 */
[----:B------:R5:W-:Y:S01]  /*0710*/  @!P0 STS [R14], RZ ;  /* 0x000000ff0e008388 */ /* 0x000be20000000800 */
[----:B------:R-:W-:Y:S01]  /*0720*/  NOP ;  /* 0x0000000000007918 */ /* 0x000fe20000000000 */
[----:B------:R-:W-:Y:S05]  /*0730*/  @P2 BRA `(.L_x_15) ;  /* 0x0000000000182947 */ /* 0x000fea0003800000 */
[----:B-1234-:R-:W1:Y:S01]  /*0740*/  LDS R2, [UR7+0x8] ;  /* 0x00000807ff027984 */ /* 0x01ee620008000800 */
[----:B------:R-:W2:Y:S01]  /*0750*/  LDC.64 R8, c[0x0][0x218] ;  /* 0x00008600ff087b82 */ /* 0x000ea20000000a00 */
[----:B------:R-:W-:Y:S02]  /*0760*/  IMAD.MOV.U32 R3, RZ, RZ, 0x70 ;  /* 0x00000070ff037424 */ /* 0x000fe400078e00ff */
[----:B--2---:R2:W-:Y:S03]  /*0770*/  STS.64 [UR7], R8 ;  /* 0x00000008ff007988 */ /* 0x0045e60008000a07 */
[----:B-1----:R-:W-:-:S05]  /*0780*/  LOP3.LUT R2, R2, 0x10, R3, 0xd8, !PT ;  /* 0x0000001002027812 */ /* 0x002fca00078ed803 */
[----:B------:R2:W-:Y:S02]  /*0790*/  STS [UR7+0x8], R2 ;  /* 0x00000802ff007988 */ /* 0x0005e40008000807 */
.L_x_15:
[----:B----4-:R-:W-:Y:S05]  /*07a0*/  BSYNC B1 ;  /* 0x0000000000017941 */ /* 0x010fea0003800000 */
.L_x_14:
[----:B------:R-:W-:Y:S04]  /*07b0*/  BSSY B1, `(.L_x_16) ;  /* 0x000000a000017945 */ /* 0x000fe80003800000 */
[----:B------:R-:W-:Y:S05]  /*07c0*/  @P2 BRA `(.L_x_17) ;  /* 0x0000000000202947 */ /* 0x000fea0003800000 */
[----:B-123--:R-:W1:Y:S01]  /*07d0*/  LDS R2, [UR7+0x34] ;  /* 0x00003407ff027984 */ /* 0x00ee620008000800 */
[----:B------:R-:W-:Y:S02]  /*07e0*/  IMAD.MOV.U32 R7, RZ, RZ, 0x3f000000 ;  /* 0x3f000000ff077424 */ /* 0x000fe400078e00ff */
[----:B------:R-:W-:Y:S01]  /*07f0*/  @!P2 IMAD.MOV.U32 R8, RZ, RZ, 0x7f ;  /* 0x0000007fff08a424 */ /* 0x000fe200078e00ff */
[----:B------:R-:W2:Y:S02]  /*0800*/  @!P2 LDS R3, [UR7+0x38] ;  /* 0x00003807ff03a984 */ /* 0x000ea40008000800 */
[----:B-1----:R-:W-:Y:S02]  /*0810*/  LOP3.LUT R2, R2, 0xff000000, R7, 0xb8, !PT ;  /* 0xff00000002027812 */ /* 0x002fe400078eb807 */
[----:B--2---:R-:W-:-:S03]  /*0820*/  @!P2 LOP3.LUT R3, R3, 0xff, R8, 0xb8, !PT ;  /* 0x000000ff0303a812 */ /* 0x004fc600078eb808 */
[----:B------:R4:W-:Y:S04]  /*0830*/  STS [UR7+0x34], R2 ;  /* 0x00003402ff007988 */ /* 0x0009e80008000807 */
[----:B------:R4:W-:Y:S02]  /*0840*/  @!P2 STS [UR7+0x38], R3 ;  /* 0x00003803ff00a988 */ /* 0x0009e40008000807 */
.L_x_17:
[----:B------:R-:W-:Y:S05]  /*0850*/  BSYNC B1 ;  /* 0x0000000000017941 */ /* 0x000fea0003800000 */
.L_x_16:
[----:B------:R-:W-:Y:S04]  /*0860*/  BSSY B1, `(.L_x_18) ;  /* 0x0000004000017945 */ /* 0x000fe80003800000 */
[----:B------:R-:W-:Y:S05]  /*0870*/  @P2 BRA `(.L_x_19) ;  /* 0x0000000000082947 */ /* 0x000fea0003800000 */
[----:B------:R1:W-:Y:S04]  /*0880*/  STS [UR7+0x24], R12 ;  /* 0x0000240cff007988 */ /* 0x0003e80008000807 */
[----:B------:R1:W-:Y:S02]  /*0890*/  STS [UR7+0x20], R5 ;  /* 0x00002005ff007988 */ /* 0x0003e40008000807 */
.L_x_19:
[----:B------:R-:W-:Y:S05]  /*08a0*/  BSYNC B1 ;  /* 0x0000000000017941 */ /* 0x000fea0003800000 */
.L_x_18:
[----:B------:R-:W-:Y:S04]  /*08b0*/  BSSY B1, `(.L_x_20) ;  /* 0x000000e000017945 */ /* 0x000fe80003800000 */
[----:B------:R-:W-:Y:S05]  /*08c0*/  @P2 BRA `(.L_x_21) ;  /* 0x0000000000302947 */ /* 0x000fea0003800000 */
[----:B----4-:R-:W4:Y:S01]  /*08d0*/  LDS R3, [UR7+0x34] ;  /* 0x00003407ff037984 */ /* 0x010f220008000800 */
[----:B-1----:R-:W1:Y:S03]  /*08e0*/  LDC.64 R12, c[0x0][0x240] ;  /* 0x00009000ff0c7b82 */ /* 0x002e660000000a00 */
[----:B--23--:R-:W2:Y:S01]  /*08f0*/  LDS R2, [UR7+0x1c] ;  /* 0x00001c07ff027984 */ /* 0x00cea20008000800 */
[C---:B-1----:R-:W-:Y:S01]  /*0900*/  SHF.L.U64.HI R8, R12.reuse, 0x1, R13 ;  /* 0x000000010c087819 */ /* 0x042fe2000001020d */
[----:B------:R-:W-:-:S03]  /*0910*/  IMAD.SHL.U32 R7, R12, 0x2, RZ ;  /* 0x000000020c077824 */ /* 0x000fc600078e00ff */
[--C-:B------:R-:W-:Y:S02]  /*0920*/  SHF.R.U32.HI R9, RZ, 0x4, R8.reuse ;  /* 0x00000004ff097819 */ /* 0x100fe40000011608 */
[----:B------:R-:W-:-:S05]  /*0930*/  SHF.R.U64 R7, R7, 0x4, R8 ;  /* 0x0000000407077819 */ /* 0x000fca0000001208 */
[----:B------:R1:W-:Y:S01]  /*0940*/  STS [UR7+0xc], R7 ;  /* 0x00000c07ff007988 */ /* 0x0003e20008000807 */
[----:B----4-:R-:W-:Y:S02]  /*0950*/  LOP3.LUT R3, R3, 0x7, RZ, 0xb8, !PT ;  /* 0x0000000703037812 */ /* 0x010fe400078eb8ff */
[----:B--2---:R-:W-:-:S03]  /*0960*/  LOP3.LUT R2, R2, 0xf, R9, 0xb8, !PT ;  /* 0x0000000f02027812 */ /* 0x004fc600078eb809 */
[----:B------:R1:W-:Y:S04]  /*0970*/  STS [UR7+0x34], R3 ;  /* 0x00003403ff007988 */ /* 0x0003e80008000807 */
[----:B------:R1:W-:Y:S02]  /*0980*/  STS [UR7+0x1c], R2 ;  /* 0x00001c02ff007988 */ /* 0x0003e40008000807 */
.L_x_21:
[----:B------:R-:W-:Y:S05]  /*0990*/  BSYNC B1 ;  /* 0x0000000000017941 */ /* 0x000fea0003800000 */
.L_x_20:
[----:B------:R-:W-:Y:S04]  /*09a0*/  BSSY B2, `(.L_x_22) ;  /* 0x000001a000027945 */ /* 0x000fe80003800000 */
[----:B------:R-:W-:Y:S04]  /*09b0*/  BSSY B1, `(.L_x_23) ;  /* 0x0000015000017945 */ /* 0x000fe80003800000 */
[----:B------:R-:W-:Y:S05]  /*09c0*/  @P2 BRA `(.L_x_24) ;  /* 0x0000000000202947 */ /* 0x000fea0003800000 */
[----:B-1234-:R-:W1:Y:S02]  /*09d0*/  LDS R2, [UR7+0x34] ;  /* 0x00003407ff027984 */ /* 0x01ee640008000800 */
[----:B-1----:R-:W-:-:S05]  /*09e0*/  LOP3.LUT R2, R2, 0x38, RZ, 0xb8, !PT ;  /* 0x0000003802027812 */ /* 0x002fca00078eb8ff */
[----:B------:R1:W-:Y:S01]  /*09f0*/  STS [UR7+0x34], R2 ;  /* 0x00003402ff007988 */ /* 0x0003e20008000807 */
[----:B------:R-:W-:Y:S05]  /*0a00*/  @P2 BRA `(.L_x_25) ;  /* 0x0000000000202947 */ /* 0x000fea0003800000 */
[----:B-1----:R-:W1:Y:S01]  /*0a10*/  LDS R2, [UR7+0x8] ;  /* 0x00000807ff027984 */ /* 0x002e620008000800 */
[----:B------:R-:W-:-:S05]  /*0a20*/  IMAD.MOV.U32 R3, RZ, RZ, 0x780 ;  /* 0x00000780ff037424 */ /* 0x000fca00078e00ff */
[----:B-1----:R-:W-:-:S05]  /*0a30*/  LOP3.LUT R2, R2, 0x300, R3, 0xd8, !PT ;  /* 0x0000030002027812 */ /* 0x002fca00078ed803 */
[----:B------:R1:W-:Y:S02]  /*0a40*/  STS [UR7+0x8], R2 ;  /* 0x00000802ff007988 */ /* 0x0003e40008000807 */
.L_x_24:
[----:B------:R-:W-:Y:S05]  /*0a50*/  @P2 BRA `(.L_x_26) ;  /* 0x0000000000282947 */ /* 0x000fea0003800000 */
[----:B-1234-:R-:W1:Y:S02]  /*0a60*/  LDS R2, [UR7+0x8] ;  /* 0x00000807ff027984 */ /* 0x01ee640008000800 */
[----:B-1----:R-:W-:-:S05]  /*0a70*/  LOP3.LUT R2, R2, 0x1800, RZ, 0xb8, !PT ;  /* 0x0000180002027812 */ /* 0x002fca00078eb8ff */
[----:B------:R2:W-:Y:S02]  /*0a80*/  STS [UR7+0x8], R2 ;  /* 0x00000802ff007988 */ /* 0x0005e40008000807 */
.L_x_25:
[----:B------:R-:W-:Y:S05]  /*0a90*/  @P2 BREAK B1 ;  /* 0x0000000000012942 */ /* 0x000fea0003800000 */
[----:B------:R-:W-:Y:S05]  /*0aa0*/  @P2 BRA `(.L_x_27) ;  /* 0x0000000000242947 */ /* 0x000fea0003800000 */
[----:B-12---:R-:W1:Y:S01]  /*0ab0*/  LDS R2, [UR7+0x8] ;  /* 0x00000807ff027984 */ /* 0x006e620008000800 */
[----:B------:R-:W-:-:S05]  /*0ac0*/  IMAD.MOV.U32 R3, RZ, RZ, 0x6000 ;  /* 0x00006000ff037424 */ /* 0x000fca00078e00ff */
[----:B-1----:R-:W-:-:S04]  /*0ad0*/  LOP3.LUT R2, R2, 0x6000, R3, 0xd8, !PT ;  /* 0x0000600002027812 */ /* 0x002fc800078ed803 */
[----:B------:R-:W-:-:S05]  /*0ae0*/  LOP3.LUT R2, R2, 0x400000, RZ, 0xb8, !PT ;  /* 0x0040000002027812 */ /* 0x000fca00078eb8ff */
[----:B------:R1:W-:Y:S02]  /*0af0*/  STS [UR7+0x8], R2 ;  /* 0x00000802ff007988 */ /* 0x0003e40008000807 */
.L_x_26:
[----:B------:R-:W-:Y:S05]  /*0b00*/  BSYNC B1 ;  /* 0x0000000000017941 */ /* 0x000fea0003800000 */
.L_x_23:
[----:B-1234-:R-:W1:Y:S02]  /*0b10*/  @!P2 LDS R2, [UR7+0x8] ;  /* 0x00000807ff02a984 */ /* 0x01ee640008000800 */
[----:B-1----:R-:W-:-:S05]  /*0b20*/  @!P2 LOP3.LUT R2, R2, 0x8000, RZ, 0xb8, !PT ;  /* 0x000080000202a812 */ /* 0x002fca00078eb8ff */
[----:B------:R3:W-:Y:S02]  /*0b30*/  @!P2 STS [UR7+0x8], R2 ;  /* 0x00000802ff00a988 */ /* 0x0007e40008000807 */
.L_x_27:
[----:B------:R-:W-:Y:S05]  /*0b40*/  BSYNC B2 ;  /* 0x0000000000027941 */ /* 0x000fea0003800000 */
.L_x_22:
[----:B------:R-:W-:Y:S05]  /*0b50*/  WARPSYNC.ALL ;  /* 0x0000000000007948 */ /* 0x000fea0003800000 */
[----:B------:R-:W-:-:S04]  /*0b60*/  UIADD3 UR15, UR4, 0x80, URZ ;  /* 0x00000080040f7890 */ /* 0x000fc8000fffe03f */
[----:B------:R-:W-:-:S04]  /*0b70*/  UIADD3 UR14, UP0, UR15, UR16, URZ ;  /* 0x000000100f0e7290 */ /* 0x000fc8000ff1e03f */
[----:B------:R-:W-:Y:S01]  /*0b80*/  ULEA.HI.X.SX32 UR15, UR15, UR17, 0x1, UP0 ;  /* 0x000000110f0f7291 */ /* 0x000fe200080f0e3f */
[----:B------:R-:W-:Y:S11]  /*0b90*/  @P0 BRA `(.L_x_28) ;  /* 0x0000000000280947 */ /* 0x000ff60003800000 */
[----:B-123--:R-:W1:Y:S01]  /*0ba0*/  S2R R2, SR_LANEID ;  /* 0x0000000000027919 */ /* 0x00ee620000000000 */
[----:B------:R-:W-:Y:S05]  /*0bb0*/  WARPSYNC.ALL ;  /* 0x0000000000007948 */ /* 0x000fea0003800000 */
[----:B-1----:R-:W-:-:S05]  /*0bc0*/  IMAD.SHL.U32 R8, R2, 0x4, RZ ;  /* 0x0000000402087824 */ /* 0x002fca00078e00ff */
[----:B------:R-:W1:Y:S01]  /*0bd0*/  LDS R7, [R8+UR7] ;  /* 0x0000000708077984 */ /* 0x000e620008000800 */
[----:B------:R-:W-:-:S05]  /*0be0*/  IADD3 R2, P1, R8, UR14, RZ ;  /* 0x0000000e08027c10 */ /* 0x000fca000ff3e0ff */
[----:B------:R-:W-:-:S05]  /*0bf0*/  IMAD.X R3, RZ, RZ, UR15, P1 ;  /* 0x0000000fff037e24 */ /* 0x000fca00088e06ff */
[----:B-1----:R4:W2:Y:S01]  /*0c00*/  ATOMG.E.EXCH.STRONG.GPU PT, RZ, [R2], R7 ;  /* 0x0000000702ff73a8 */ /* 0x0028a200041ee100 */
[----:B------:R-:W-:-:S04]  /*0c10*/  DEPBAR {5,4,3,2,1,0} ;  /* 0x0000003f0000791a */ /* 0x000fc80000000000 */
[----:B------:R4:W-:Y:S01]  /*0c20*/  UTMACCTL.IV [UR14] ;  /* 0x000000000e0079b9 */ /* 0x0009e20008000000 */
[----:B------:R-:W-:Y:S01]  /*0c30*/  NOP ;  /* 0x0000000000007918 */ /* 0x000fe20000000000 */
.L_x_28:
[----:B------:R-:W-:Y:S05]  /*0c40*/  @P0 BRA `(.L_x_29) ;  /* 0x00000000000c0947 */ /* 0x000fea0003800000 */
[----:B------:R0:W-:Y:S01]  /*0c50*/  UTMACMDFLUSH ;  /* 0x00000000000079b7 */ /* 0x0001e20000000000 */
[----:B------:R-:W-:Y:S05]  /*0c60*/  @P0 BRA `(.L_x_29) ;  /* 0x0000000000040947 */ /* 0x000fea0003800000 */
[----:B------:R-:W-:-:S04]  /*0c70*/  DEPBAR.LE SB0, 0x0 ;  /* 0x000080000000791a */ /* 0x000fc80000000000 */
.L_x_29:
[----:B------:R-:W-:Y:S05]  /*0c80*/  WARPSYNC.ALL ;  /* 0x0000000000007948 */ /* 0x000fea0003800000 */
[----:B--2---:R-:W-:Y:S06]  /*0c90*/  BAR.SYNC.DEFER_BLOCKING 0x0 ;  /* 0x0000000000007b1d */ /* 0x004fec0000010000 */
[----:B------:R-:W-:Y:S02]  /*0ca0*/  BSSY B2, `(.L_x_30) ;  /* 0x000000b000027945 */ /* 0x000fe40003800000 */
[----:B------:R-:W-:Y:S06]  /*0cb0*/  BAR.SYNC.DEFER_BLOCKING 0x0 ;  /* 0x0000000000007b1d */ /* 0x000fec0000010000 */
[----:B------:R2:W-:Y:S01]  /*0cc0*/  @!P0 STS [R14], RZ ;  /* 0x000000ff0e008388 */ /* 0x0005e20000000800 */
[----:B------:R-:W-:Y:S01]  /*0cd0*/  NOP ;  /* 0x0000000000007918 */ /* 0x000fe20000000000 */
[----:B------:R-:W-:Y:S05]  /*0ce0*/  @P2 BRA `(.L_x_31) ;  /* 0x0000000000182947 */ /* 0x000fea0003800000 */
[----:B-1-34-:R-:W1:Y:S01]  /*0cf0*/  LDS R2, [UR7+0x8] ;  /* 0x00000807ff027984 */ /* 0x01ae620008000800 */
[----:B------:R-:W3:Y:S01]  /*0d00*/  LDC.64 R8, c[0x0][0x220] ;  /* 0x00008800ff087b82 */ /* 0x000ee20000000a00 */
[----:B------:R-:W-:Y:S02]  /*0d10*/  IMAD.MOV.U32 R3, RZ, RZ, 0x70 ;  /* 0x00000070ff037424 */ /* 0x000fe400078e00ff */
[----:B---3--:R3:W-:Y:S03]  /*0d20*/  STS.64 [UR7], R8 ;  /* 0x00000008ff007988 */ /* 0x0087e60008000a07 */
[----:B-1----:R-:W-:-:S05]  /*0d30*/  LOP3.LUT R2, R2, 0x10, R3, 0xd8, !PT ;  /* 0x0000001002027812 */ /* 0x002fca00078ed803 */
[----:B------:R3:W-:Y:S02]  /*0d40*/  STS [UR7+0x8], R2 ;  /* 0x00000802ff007988 */ /* 0x0007e40008000807 */
.L_x_31:
[----:B----4-:R-:W-:Y:S05]  /*0d50*/  BSYNC B2 ;  /* 0x0000000000027941 */ /* 0x010fea0003800000 */
.L_x_30:
[----:B------:R-:W-:Y:S04]  /*0d60*/  BSSY B3, `(.L_x_32) ;  /* 0x0000011000037945 */ /* 0x000fe80003800000 */
[----:B------:R-:W-:Y:S04]  /*0d70*/  BSSY B2, `(.L_x_33) ;  /* 0x000000e000027945 */ /* 0x000fe80003800000 */
[----:B------:R-:W-:Y:S05]  /*0d80*/  @P2 BRA `(.L_x_34) ;  /* 0x0000000000242947 */ /* 0x000fea0003800000 */
[----:B-1-3--:R-:W1:Y:S01]  /*0d90*/  LDS R2, [UR7+0x34] ;  /* 0x00003407ff027984 */ /* 0x00ae620008000800 */
[----:B------:R-:W-:-:S05]  /*0da0*/  IMAD.MOV.U32 R3, RZ, RZ, 0x3f000000 ;  /* 0x3f000000ff037424 */ /* 0x000fca00078e00ff */
[----:B-1----:R-:W-:-:S05]  /*0db0*/  LOP3.LUT R2, R2, 0xff000000, R3, 0xb8, !PT ;  /* 0xff00000002027812 */ /* 0x002fca00078eb803 */
[----:B------:R1:W-:Y:S01]  /*0dc0*/  STS [UR7+0x34], R2 ;  /* 0x00003402ff007988 */ /* 0x0003e20008000807 */
[----:B------:R-:W-:Y:S05]  /*0dd0*/  @P2 BRA `(.L_x_35) ;  /* 0x00000000001c2947 */ /* 0x000fea0003800000 */
[----:B-1----:R-:W1:Y:S01]  /*0de0*/  LDS R2, [UR7+0x38] ;  /* 0x00003807ff027984 */ /* 0x002e620008000800 */
[----:B------:R-:W-:-:S05]  /*0df0*/  IMAD.MOV.U32 R3, RZ, RZ, 0x7f ;  /* 0x0000007fff037424 */ /* 0x000fca00078e00ff */
[----:B-1----:R-:W-:-:S05]  /*0e00*/  LOP3.LUT R2, R2, 0xff, R3, 0xb8, !PT ;  /* 0x000000ff02027812 */ /* 0x002fca00078eb803 */
[----:B------:R4:W-:Y:S02]  /*0e10*/  STS [UR7+0x38], R2 ;  /* 0x00003802ff007988 */ /* 0x0009e40008000807 */
.L_x_34:
[----:B------:R-:W-:Y:S05]  /*0e20*/  @P2 BREAK B2 ;  /* 0x0000000000022942 */ /* 0x000fea0003800000 */
[----:B------:R-:W-:Y:S05]  /*0e30*/  @P2 BRA `(.L_x_36) ;  /* 0x00000000000c2947 */ /* 0x000fea0003800000 */
[----:B------:R1:W-:Y:S02]  /*0e40*/  STS [UR7+0x20], R5 ;  /* 0x00002005ff007988 */ /* 0x0003e40008000807 */
.L_x_35:
[----:B------:R-:W-:Y:S05]  /*0e50*/  BSYNC B2 ;  /* 0x0000000000027941 */ /* 0x000fea0003800000 */
.L_x_33:
[----:B------:R1:W-:Y:S02]  /*0e60*/  @!P2 STS [UR7+0x24], R4 ;  /* 0x00002404ff00a988 */ /* 0x0003e40008000807 */
.L_x_36:
[----:B------:R-:W-:Y:S05]  /*0e70*/  BSYNC B3 ;  /* 0x0000000000037941 */ /* 0x000fea0003800000 */
.L_x_32:
[----:B------:R-:W-:Y:S05]  /*0e80*/  WARPSYNC.ALL ;  /* 0x0000000000007948 */ /* 0x000fea0003800000 */
[----:B------:R-:W-:Y:S04]  /*0e90*/  BSSY B3, `(.L_x_37) ;  /* 0x000000e000037945 */ /* 0x000fe80003800000 */
[----:B------:R-:W-:Y:S05]  /*0ea0*/  @P2 BRA `(.L_x_38) ;  /* 0x0000000000302947 */ /* 0x000fea0003800000 */
[----:B------:R-:W5:Y:S01]  /*0eb0*/  LDS R3, [UR7+0x34] ;  /* 0x00003407ff037984 */ /* 0x000f620008000800 */
[----:B-1----:R-:W1:Y:S03]  /*0ec0*/  LDC.64 R4, c[0x0][0x248] ;  /* 0x00009200ff047b82 */ /* 0x002e660000000a00 */
[----:B---34-:R-:W3:Y:S01]  /*0ed0*/  LDS R2, [UR7+0x1c] ;  /* 0x00001c07ff027984 */ /* 0x018ee20008000800 */
[C---:B-1----:R-:W-:Y:S01]  /*0ee0*/  SHF.L.U64.HI R5, R4.reuse, 0x1, R5 ;  /* 0x0000000104057819 */ /* 0x042fe20000010205 */
[----:B------:R-:W-:-:S03]  /*0ef0*/  IMAD.SHL.U32 R4, R4, 0x2, RZ ;  /* 0x0000000204047824 */ /* 0x000fc600078e00ff */
[--C-:B------:R-:W-:Y:S02]  /*0f00*/  SHF.R.U32.HI R7, RZ, 0x4, R5.reuse ;  /* 0x00000004ff077819 */ /* 0x100fe40000011605 */
[----:B------:R-:W-:-:S05]  /*0f10*/  SHF.R.U64 R4, R4, 0x4, R5 ;  /* 0x0000000404047819 */ /* 0x000fca0000001205 */
[----:B------:R1:W-:Y:S01]  /*0f20*/  STS [UR7+0xc], R4 ;  /* 0x00000c04ff007988 */ /* 0x0003e20008000807 */
[----:B-----5:R-:W-:Y:S02]  /*0f30*/  LOP3.LUT R3, R3, 0x7, RZ, 0xb8, !PT ;  /* 0x0000000703037812 */ /* 0x020fe400078eb8ff */
[----:B---3--:R-:W-:-:S03]  /*0f40*/  LOP3.LUT R2, R2, 0xf, R7, 0xb8, !PT ;  /* 0x0000000f02027812 */ /* 0x008fc600078eb807 */
[----:B------:R1:W-:Y:S04]  /*0f50*/  STS [UR7+0x34], R3 ;  /* 0x00003403ff007988 */ /* 0x0003e80008000807 */
[----:B------:R1:W-:Y:S02]  /*0f60*/  STS [UR7+0x1c], R2 ;  /* 0x00001c02ff007988 */ /* 0x0003e40008000807 */
.L_x_38:
[----:B------:R-:W-:Y:S05]  /*0f70*/  BSYNC B3 ;  /* 0x0000000000037941 */ /* 0x000fea0003800000 */
.L_x_37:
[----:B------:R-:W-:Y:S04]  /*0f80*/  BSSY B3, `(.L_x_39) ;  /* 0x000001a000037945 */ /* 0x000fe80003800000 */
[----:B------:R-:W-:Y:S04]  /*0f90*/  BSSY B4, `(.L_x_40) ;  /* 0x0000015000047945 */ /* 0x000fe80003800000 */
[----:B------:R-:W-:Y:S05]  /*0fa0*/  @P2 BRA `(.L_x_41) ;  /* 0x0000000000202947 */ /* 0x000fea0003800000 */
[----:B-1-34-:R-:W1:Y:S02]  /*0fb0*/  LDS R2, [UR7+0x34] ;  /* 0x00003407ff027984 */ /* 0x01ae640008000800 */
[----:B-1----:R-:W-:-:S05]  /*0fc0*/  LOP3.LUT R2, R2, 0x38, RZ, 0xb8, !PT ;  /* 0x0000003802027812 */ /* 0x002fca00078eb8ff */
[----:B------:R1:W-:Y:S01]  /*0fd0*/  STS [UR7+0x34], R2 ;  /* 0x00003402ff007988 */ /* 0x0003e20008000807 */
[----:B------:R-:W-:Y:S05]  /*0fe0*/  @P2 BRA `(.L_x_42) ;  /* 0x0000000000202947 */ /* 0x000fea0003800000 */
[----:B-1----:R-:W1:Y:S01]  /*0ff0*/  LDS R2, [UR7+0x8] ;  /* 0x00000807ff027984 */ /* 0x002e620008000800 */
[----:B------:R-:W-:-:S05]  /*1000*/  IMAD.MOV.U32 R3, RZ, RZ, 0x780 ;  /* 0x00000780ff037424 */ /* 0x000fca00078e00ff */
[----:B-1----:R-:W-:-:S05]  /*1010*/  LOP3.LUT R2, R2, 0x300, R3, 0xd8, !PT ;  /* 0x0000030002027812 */ /* 0x002fca00078ed803 */
[----:B------:R1:W-:Y:S02]  /*1020*/  STS [UR7+0x8], R2 ;  /* 0x00000802ff007988 */ /* 0x0003e40008000807 */
.L_x_41:
[----:B------:R-:W-:Y:S05]  /*1030*/  @P2 BRA `(.L_x_43) ;  /* 0x0000000000282947 */ /* 0x000fea0003800000 */
[----:B-1-34-:R-:W1:Y:S02]  /*1040*/  LDS R2, [UR7+0x8] ;  /* 0x00000807ff027984 */ /* 0x01ae640008000800 */
[----:B-1----:R-:W-:-:S05]  /*1050*/  LOP3.LUT R2, R2, 0x1800, RZ, 0xb8, !PT ;  /* 0x0000180002027812 */ /* 0x002fca00078eb8ff */
[----:B------:R3:W-:Y:S02]  /*1060*/  STS [UR7+0x8], R2 ;  /* 0x00000802ff007988 */ /* 0x0007e40008000807 */
.L_x_42:
[----:B------:R-:W-:Y:S05]  /*1070*/  @P2 BREAK B4 ;  /* 0x0000000000042942 */ /* 0x000fea0003800000 */
[----:B------:R-:W-:Y:S05]  /*1080*/  @P2 BRA `(.L_x_44) ;  /* 0x0000000000242947 */ /* 0x000fea0003800000 */
[----:B-1-3--:R-:W1:Y:S01]  /*1090*/  LDS R2, [UR7+0x8] ;  /* 0x00000807ff027984 */ /* 0x00ae620008000800 */
[----:B------:R-:W-:-:S05]  /*10a0*/  IMAD.MOV.U32 R3, RZ, RZ, 0x6000 ;  /* 0x00006000ff037424 */ /* 0x000fca00078e00ff */
[----:B-1----:R-:W-:-:S04]  /*10b0*/  LOP3.LUT R2, R2, 0x6000, R3, 0xd8, !PT ;  /* 0x0000600002027812 */ /* 0x002fc800078ed803 */
[----:B------:R-:W-:-:S05]  /*10c0*/  LOP3.LUT R2, R2, 0x400000, RZ, 0xb8, !PT ;  /* 0x0040000002027812 */ /* 0x000fca00078eb8ff */
[----:B------:R1:W-:Y:S02]  /*10d0*/  STS [UR7+0x8], R2 ;  /* 0x00000802ff007988 */ /* 0x0003e40008000807 */
.L_x_43:
[----:B------:R-:W-:Y:S05]  /*10e0*/  BSYNC B4 ;  /* 0x0000000000047941 */ /* 0x000fea0003800000 */
.L_x_40:
[----:B-1-34-:R-:W1:Y:S02]  /*10f0*/  @!P2 LDS R2, [UR7+0x8] ;  /* 0x00000807ff02a984 */ /* 0x01ae640008000800 */
[----:B-1----:R-:W-:-:S05]  /*1100*/  @!P2 LOP3.LUT R2, R2, 0x8000, RZ, 0xb8, !PT ;  /* 0x000080000202a812 */ /* 0x002fca00078eb8ff */
[----:B------:R4:W-:Y:S02]  /*1110*/  @!P2 STS [UR7+0x8], R2 ;  /* 0x00000802ff00a988 */ /* 0x0009e40008000807 */
.L_x_44:
[----:B------:R-:W-:Y:S05]  /*1120*/  BSYNC B3 ;  /* 0x0000000000037941 */ /* 0x000fea0003800000 */
.L_x_39:
[----:B------:R-:W-:Y:S05]  /*1130*/  WARPSYNC.ALL ;  /* 0x0000000000007948 */ /* 0x000fea0003800000 */
[----:B------:R-:W-:Y:S01]  /*1140*/  UIADD3 UR4, UR4, 0x100, URZ ;  /* 0x0000010004047890 */ /* 0x000fe2000fffe03f */
[----:B------:R-:W-:Y:S01]  /*1150*/  ISETP.GE.AND P1, PT, R15, 0x1, PT ;  /* 0x000000010f00780c */ /* 0x000fe20003f26270 */
[----:B------:R-:W-:Y:S01]  /*1160*/  IMAD.MOV.U32 R24, RZ, RZ, RZ ;  /* 0x000000ffff187224 */ /* 0x000fe200078e00ff */
[----:B------:R-:W-:Y:S01]  /*1170*/  SHF.R.U32.HI R7, RZ, 0x5, R0 ;  /* 0x00000005ff077819 */ /* 0x000fe20000011600 */
[----:B------:R-:W-:-:S04]  /*1180*/  UIADD3 UR16, UP0, UR4, UR16, URZ ;  /* 0x0000001004107290 */ /* 0x000fc8000ff1e03f */
[----:B------:R-:W-:Y:S01]  /*1190*/  ULEA.HI.X.SX32 UR17, UR4, UR17, 0x1, UP0 ;  /* 0x0000001104117291 */ /* 0x000fe200080f0e3f */
[----:B------:R-:W-:Y:S11]  /*11a0*/  @P0 BRA `(.L_x_45) ;  /* 0x0000000000280947 */ /* 0x000ff60003800000 */
[----:B-1-34-:R-:W1:Y:S01]  /*11b0*/  S2R R2, SR_LANEID ;  /* 0x0000000000027919 */ /* 0x01ae620000000000 */
[----:B------:R-:W-:Y:S05]  /*11c0*/  WARPSYNC.ALL ;  /* 0x0000000000007948 */ /* 0x000fea0003800000 */
[----:B-1----:R-:W-:-:S05]  /*11d0*/  IMAD.SHL.U32 R4, R2, 0x4, RZ ;  /* 0x0000000402047824 */ /* 0x002fca00078e00ff */
[----:B------:R-:W1:Y:S01]  /*11e0*/  LDS R5, [R4+UR7] ;  /* 0x0000000704057984 */ /* 0x000e620008000800 */
[----:B------:R-:W-:-:S05]  /*11f0*/  IADD3 R2, P3, R4, UR16, RZ ;  /* 0x0000001004027c10 */ /* 0x000fca000ff7e0ff */
[----:B------:R-:W-:-:S05]  /*1200*/  IMAD.X R3, RZ, RZ, UR17, P3 ;  /* 0x00000011ff037e24 */ /* 0x000fca00098e06ff */
[----:B-1----:R1:W3:Y:S01]  /*1210*/  ATOMG.E.EXCH.STRONG.GPU PT, RZ, [R2], R5 ;  /* 0x0000000502ff73a8 */ /* 0x0022e200041ee100 */
[----:B------:R-:W-:-:S04]  /*1220*/  DEPBAR {5,4,3,2,1,0} ;  /* 0x0000003f0000791a */ /* 0x000fc80000000000 */
[----:B------:R1:W-:Y:S01]  /*1230*/  UTMACCTL.IV [UR16] ;  /* 0x00000000100079b9 */ /* 0x0003e20008000000 */
[----:B------:R-:W-:Y:S01]  /*1240*/  NOP ;  /* 0x0000000000007918 */ /* 0x000fe20000000000 */
.L_x_45:
[----:B------:R-:W-:Y:S05]  /*1250*/  @P0 BRA `(.L_x_46) ;  /* 0x00000000000c0947 */ /* 0x000fea0003800000 */
[----:B------:R0:W-:Y:S01]  /*1260*/  UTMACMDFLUSH ;  /* 0x00000000000079b7 */ /* 0x0001e20000000000 */
[----:B------:R-:W-:Y:S05]  /*1270*/  @P0 BRA `(.L_x_46) ;  /* 0x0000000000040947 */ /* 0x000fea0003800000 */
[----:B------:R-:W-:-:S04]  /*1280*/  DEPBAR.LE SB0, 0x0 ;  /* 0x000080000000791a */ /* 0x000fc80000000000 */
.L_x_46:
[----:B------:R-:W-:Y:S05]  /*1290*/  WARPSYNC.ALL ;  /* 0x0000000000007948 */ /* 0x000fea0003800000 */
[----:B---3--:R-:W-:Y:S01]  /*12a0*/  BAR.SYNC.DEFER_BLOCKING 0x0 ;  /* 0x0000000000007b1d */ /* 0x008fe20000010000 */
[----:B------:R-:W-:Y:S01]  /*12b0*/  R2UR UR18, R7 ;  /* 0x00000000071272ca */ /* 0x000fe200000e0000 */
[----:B------:R-:W-:Y:S01]  /*12c0*/  USHF.L.U32 UR19, UR32, 0x7, URZ ;  /* 0x0000000720137899 */ /* 0x000fe2000800063f */
[----:B------:R-:W-:Y:S01]  /*12d0*/  IMAD.MOV.U32 R25, RZ, RZ, RZ ;  /* 0x000000ffff197224 */ /* 0x000fe200078e00ff */
[----:B------:R-:W-:Y:S01]  /*12e0*/  USHF.L.U32 UR23, UR33, 0x7, URZ ;  /* 0x0000000721177899 */ /* 0x000fe2000800063f */
[----:B------:R-:W-:Y:S01]  /*12f0*/  CS2R R26, SRZ ;  /* 0x00000000001a7805 */ /* 0x000fe2000001ff00 */
[----:B------:R-:W-:Y:S01]  /*1300*/  VOTEU.ALL UP0, P2 ;  /* 0x00000000003f7886 */ /* 0x000fe20001000000 */
[----:B------:R-:W-:Y:S01]  /*1310*/  UMOV UR4, 0x1 ;  /* 0x0000000100047882 */ /* 0x000fe20000000000 */
[----:B------:R-:W-:Y:S01]  /*1320*/  VOTEU.ALL UP1, P2 ;  /* 0x00000000003f7886 */ /* 0x000fe20001020000 */
[----:B------:R-:W-:-:S02]  /*1330*/  CS2R R28, SRZ ;  /* 0x00000000001c7805 */ /* 0x000fc4000001ff00 */
[----:B------:R-:W-:Y:S01]  /*1340*/  CS2R R30, SRZ ;  /* 0x00000000001e7805 */ /* 0x000fe2000001ff00 */
[----:B------:R-:W-:-:S04]  /*1350*/  @!UP0 UIADD3 UR8, -UR4, 0x100000, URZ ;  /* 0x0010000004088890 */ /* 0x000fc8000fffe13f */
[----:B------:R-:W-:Y:S02]  /*1360*/  @!UP0 USHF.L.U32 UR9, UR8, 0xb, URZ ;  /* 0x0000000b08098899 */ /* 0x000fe4000800063f */
[----:B------:R-:W-:Y:S01]  /*1370*/  @!UP0 USHF.L.U32 UR8, UR8, 0x1, URZ ;  /* 0x0000000108088899 */ /* 0x000fe2000800063f */
[----:B------:R-:W-:Y:S01]  /*1380*/  CS2R R32, SRZ ;  /* 0x0000000000207805 */ /* 0x000fe2000001ff00 */
[----:B------:R-:W-:-:S04]  /*1390*/  @!UP0 UIADD3 UR4, -UR4, 0x100000, URZ ;  /* 0x0010000004048890 */ /* 0x000fc8000fffe13f */
[----:B------:R-:W-:Y:S02]  /*13a0*/  @!UP0 USHF.L.U32 UR5, UR4, 0xb, URZ ;  /* 0x0000000b04058899 */ /* 0x000fe4000800063f */
[----:B------:R-:W-:Y:S01]  /*13b0*/  @!UP0 USHF.L.U32 UR4, UR4, 0x1, URZ ;  /* 0x0000000104048899 */ /* 0x000fe2000800063f */
[----:B------:R-:W-:Y:S01]  /*13c0*/  CS2R R34, SRZ ;  /* 0x0000000000227805 */ /* 0x000fe2000001ff00 */
[----:B------:R-:W-:Y:S01]  /*13d0*/  VOTEU.ALL UP0, P2 ;  /* 0x00000000003f7886 */ /* 0x000fe20001000000 */
[----:B------:R-:W-:Y:S02]  /*13e0*/  CS2R R36, SRZ ;  /* 0x0000000000247805 */ /* 0x000fe4000001ff00 */
[----:B------:R-:W-:Y:S02]  /*13f0*/  CS2R R38, SRZ ;  /* 0x0000000000267805 */ /* 0x000fe4000001ff00 */
[----:B------:R-:W-:Y:S02]  /*1400*/  CS2R R40, SRZ ;  /* 0x0000000000287805 */ /* 0x000fe4000001ff00 */
[----:B------:R-:W-:-:S02]  /*1410*/  CS2R R42, SRZ ;  /* 0x00000000002a7805 */ /* 0x000fc4000001ff00 */
[----:B------:R-:W-:Y:S02]  /*1420*/  CS2R R44, SRZ ;  /* 0x00000000002c7805 */ /* 0x000fe4000001ff00 */
[----:B------:R-:W-:Y:S02]  /*1430*/  CS2R R46, SRZ ;  /* 0x00000000002e7805 */ /* 0x000fe4000001ff00 */
[----:B------:R-:W-:Y:S02]  /*1440*/  CS2R R48, SRZ ;  /* 0x0000000000307805 */ /* 0x000fe4000001ff00 */
[----:B------:R-:W-:Y:S01]  /*1450*/  CS2R R50, SRZ ;  /* 0x0000000000327805 */ /* 0x000fe2000001ff00 */
[----:B------:R-:W3:Y:S02]  /*1460*/  FENCE.VIEW.ASYNC.S ;  /* 0x00000000000073c6 */ /* 0x000ee40000000000 */
[----:B---3--:R3:W4:Y:S02]  /*1470*/  @!UP0 SYNCS.EXCH.64 URZ, [UR7+0x20000], UR8 ;  /* 0x02000008073f85b2 */ /* 0x0087240008000100 */
[----:B----4-:R-:W-:Y:S01]  /*1480*/  BAR.SYNC.DEFER_BLOCKING 0x0 ;  /* 0x0000000000007b1d */ /* 0x010fe20000010000 */
[----:B------:R-:W-:-:S02]  /*1490*/  CS2R R52, SRZ ;  /* 0x0000000000347805 */ /* 0x000fc4000001ff00 */
[----:B------:R-:W-:Y:S02]  /*14a0*/  CS2R R54, SRZ ;  /* 0x0000000000367805 */ /* 0x000fe4000001ff00 */
[----:B------:R-:W-:Y:S02]  /*14b0*/  CS2R R56, SRZ ;  /* 0x0000000000387805 */ /* 0x000fe4000001ff00 */
[----:B------:R-:W-:Y:S02]  /*14c0*/  CS2R R58, SRZ ;  /* 0x00000000003a7805 */ /* 0x000fe4000001ff00 */
[----:B------:R-:W-:Y:S02]  /*14d0*/  CS2R R60, SRZ ;  /* 0x00000000003c7805 */ /* 0x000fe4000001ff00 */
[----:B------:R-:W-:Y:S02]  /*14e0*/  CS2R R62, SRZ ;  /* 0x00000000003e7805 */ /* 0x000fe4000001ff00 */
        /* <DEDUP_REMOVED lines=11> */
[----:B------:R-:W-:Y:S01]  /*15a0*/  CS2R R86, SRZ ;  /* 0x0000000000567805 */ /* 0x000fe2000001ff00 */
[----:B------:R3:W4:Y:S01]  /*15b0*/  @!UP1 SYNCS.EXCH.64 URZ, [UR7+0x20008], UR4 ;  /* 0x02000804073f95b2 */ /* 0x0007220008000100 */
[----:B------:R-:W-:Y:S05]  /*15c0*/  @!P1 BRA `(.L_x_47) ;  /* 0x0000000400cc9947 */ /* 0x000fea0003800000 */
        /* <DEDUP_REMOVED lines=31> */
[----:B------:R-:W-:Y:S01]  /*17c0*/  CS2R R86, SRZ ;  /* 0x0000000000567805 */ /* 0x000fe2000001ff00 */
[----:B---3--:R-:W-:Y:S01]  /*17d0*/  UMOV UR4, URZ ;  /* 0x0000003f00047c82 */ /* 0x008fe20008000000 */
[----:B------:R-:W-:-:S05]  /*17e0*/  UMOV UR27, URZ ;  /* 0x0000003f001b7c82 */ /* 0x000fca0008000000 */
.L_x_49:
[----:B----4-:R-:W-:Y:S01]  /*17f0*/  BAR.SYNC.DEFER_BLOCKING 0x0 ;  /* 0x0000000000007b1d */ /* 0x010fe20000010000 */
[----:B------:R-:W-:Y:S01]  /*1800*/  ULEA UR5, UR4, UR7, 0x3 ;  /* 0x0000000704057291 */ /* 0x000fe2000f8e183f */
[----:B-1----:R-:W-:Y:S01]  /*1810*/  @!P2 IMAD.MOV.U32 R2, RZ, RZ, 0x10000 ;  /* 0x00010000ff02a424 */ /* 0x002fe200078e00ff */
[----:B------:R-:W-:Y:S01]  /*1820*/  ELECT P0, URZ, PT ;  /* 0x00000000003f782f */ /* 0x000fe20003800000 */
[----:B------:R-:W-:-:S03]  /*1830*/  ULEA UR6, UR4, UR7, 0xf ;  /* 0x0000000704067291 */ /* 0x000fc6000f8e783f */
[----:B------:R-:W-:Y:S01]  /*1840*/  ISETP.LT.U32.AND P0, PT, R6, 0x40, P0 ;  /* 0x000000400600780c */ /* 0x000fe20000701070 */
[----:B------:R-:W-:Y:S01]  /*1850*/  ULOP3.LUT UR26, UR18, 0x1, URZ, 0xc0, !UPT ;  /* 0x00000001121a7892 */ /* 0x000fe2000f8ec03f */
[----:B------:R-:W-:-:S03]  /*1860*/  ELECT P1, URZ, PT ;  /* 0x00000000003f782f */ /* 0x000fc60003820000 */
[----:B------:R-:W-:Y:S02]  /*1870*/  ULEA UR20, UR26, UR6, 0xe ;  /* 0x000000061a147291 */ /* 0x000fe4000f8e703f */
[----:B------:R-:W-:Y:S01]  /*1880*/  ULEA UR22, UR26, UR27, 0x6 ;  /* 0x0000001b1a167291 */ /* 0x000fe2000f8e303f */
[----:B------:R-:W-:Y:S01]  /*1890*/  ISETP.LT.U32.AND P1, PT, R6, 0x40, P1 ;  /* 0x000000400600780c */ /* 0x000fe20000f21070 */
[----:B------:R-:W-:-:S04]  /*18a0*/  ULEA UR26, UR26, UR19, 0x6 ;  /* 0x000000131a1a7291 */ /* 0x000fc8000f8e303f */
[----:B------:R-:W-:Y:S01]  /*18b0*/  VOTEU.ANY UP0, P0 ;  /* 0x00000000003f7886 */ /* 0x000fe20000000100 */
[----:B------:R-:W-:Y:S01]  /*18c0*/  VOTEU.ANY UP2, P0 ;  /* 0x00000000003f7886 */ /* 0x000fe20000040100 */
[----:B------:R1:W-:Y:S01]  /*18d0*/  @!P2 SYNCS.ARRIVE.TRANS64 RZ, [UR5+0x20000], R2 ;  /* 0x02000002ffffa9a7 */ /* 0x0003e20008000005 */
[----:B------:R3:W-:Y:S06]  /*18e0*/  MEMBAR.ALL.CTA ;  /* 0x0000000000007992 */ /* 0x0007ec0000008000 */
[----:B---3--:R-:W3:Y:S01]  /*18f0*/  FENCE.VIEW.ASYNC.S ;  /* 0x00000000000073c6 */ /* 0x008ee20000000000 */
[----:B------:R-:W-:Y:S01]  /*1900*/  @UP0 UIADD3 UR21, UR5, 0x20000, URZ ;  /* 0x0002000005150890 */ /* 0x000fe2000fffe03f */
[----:B------:R-:W-:Y:S01]  /*1910*/  @UP0 UMOV UR8, UR12 ;  /* 0x0000000c00080c82 */ /* 0x000fe20008000000 */
[----:B------:R-:W-:Y:S01]  /*1920*/  @UP0 UMOV UR9, UR13 ;  /* 0x0000000d00090c82 */ /* 0x000fe20008000000 */
[----:B---3--:R-:W-:Y:S01]  /*1930*/  VOTEU.ANY UP1, P1 ;  /* 0x00000000003f7886 */ /* 0x008fe20000820100 */
[----:B------:R-:W-:Y:S01]  /*1940*/  VOTEU.ANY UP3, P1 ;  /* 0x00000000003f7886 */ /* 0x000fe20000860100 */
[----:B-1----:R-:W-:-:S03]  /*1950*/  SHF.L.U32 R2, R10, 0x1f, RZ ;  /* 0x0000001f0a027819 */ /* 0x002fc600000006ff */
[----:B------:R-:W-:Y:S02]  /*1960*/  @UP1 UIADD3 UR24, UR20, 0x10000, URZ ;  /* 0x0001000014181890 */ /* 0x000fe4000fffe03f */
[----:B------:R-:W-:Y:S01]  /*1970*/  @UP1 UIADD3 UR25, UR5, 0x20000, URZ ;  /* 0x0002000005191890 */ /* 0x000fe2000fffe03f */
[----:B------:R-:W-:Y:S01]  /*1980*/  @UP1 UMOV UR10, UR14 ;  /* 0x0000000e000a1c82 */ /* 0x000fe20008000000 */
[----:B------:R-:W-:Y:S01]  /*1990*/  @UP1 UMOV UR11, UR15 ;  /* 0x0000000f000b1c82 */ /* 0x000fe20008000000 */
[----:B------:R-:W-:Y:S06]  /*19a0*/  BAR.SYNC.DEFER_BLOCKING 0x0 ;  /* 0x0000000000007b1d */ /* 0x000fec0000010000 */
[----:B------:R1:W-:Y:S02]  /*19b0*/  @UP2 UTMALDG.2D [UR20], [UR8] ;  /* 0x00000014080025b4 */ /* 0x0003e40008008000 */
[----:B------:R-:W-:Y:S06]  /*19c0*/  BAR.SYNC.DEFER_BLOCKING 0x0 ;  /* 0x0000000000007b1d */ /* 0x000fec0000010000 */
[----:B------:R1:W-:Y:S02]  /*19d0*/  @UP3 UTMALDG.2D [UR24], [UR10] ;  /* 0x000000180a0035b4 */ /* 0x0003e40008008000 */
[----:B------:R-:W-:Y:S06]  /*19e0*/  BAR.SYNC.DEFER_BLOCKING 0x0 ;  /* 0x0000000000007b1d */ /* 0x000fec0000010000 */
[----:B------:R-:W3:Y:S02]  /*19f0*/  SYNCS.PHASECHK.TRANS64.TRYWAIT P0, [UR5+0x20000], R2 ;  /* 0x02000002ff0075a7 */ /* 0x000ee40008000145 */
[----:B-1-3--:R-:W-:Y:S05]  /*1a00*/  @!P0 BRA `(.L_x_48) ;  /* 0x0000000400f08947 */ /* 0x00afea0003800000 */
.L_x_50:
[----:B------:R-:W-:Y:S01]  /*1a10*/  USHF.L.U32 UR5, UR18, 0x7, URZ ;  /* 0x0000000712057899 */ /* 0x000fe2000800063f */
[----:B------:R-:W-:Y:S02]  /*1a20*/  WARPGROUP.DEPBAR.LE gsb0, 0x0 ;  /* 0x00008000000079c5 */ /* 0x000fe40000010000 */
[----:B------:R-:W-:Y:S01]  /*1a30*/  UIADD3 UR8, UR6, 0x10000, URZ ;  /* 0x0001000006087890 */ /* 0x000fe2000fffe03f */
[----:B------:R-:W-:Y:S01]  /*1a40*/  WARPGROUP.ARRIVE ;  /* 0x00000000000079c5 */ /* 0x000fe20000000000 */
[----:B------:R-:W-:Y:S01]  /*1a50*/  ULOP3.LUT UR5, UR5, 0x200, URZ, 0xc0, !UPT ;  /* 0x0000020005057892 */ /* 0x000fe2000f8ec03f */
[----:B------:R-:W1:Y:S01]  /*1a60*/  LDC R2, c[0x0][0x230] ;  /* 0x00008c00ff027b82 */ /* 0x000e620000000800 */
[----:B------:R-:W-:Y:S02]  /*1a70*/  USHF.R.U32.HI UR8, URZ, 0x4, UR8 ;  /* 0x000000043f087899 */ /* 0x000fe40008011608 */
[----:B------:R-:W-:Y:S02]  /*1a80*/  ULEA.HI UR5, UR6, UR5, URZ, 0x1c ;  /* 0x0000000506057291 */ /* 0x000fe4000f8fe03f */
[----:B------:R-:W-:-:S02]  /*1a90*/  USGXT.U32 UR6, UR8, 0xe ;  /* 0x0000000e0806789a */ /* 0x000fc40008000000 */
[----:B------:R-:W-:Y:S02]  /*1aa0*/  ULOP3.LUT UR8, UR5, 0x3fff, URZ, 0xc0, !UPT ;  /* 0x00003fff05087892 */ /* 0x000fe4000f8ec03f */
[----:B------:R-:W-:Y:S01]  /*1ab0*/  ULOP3.LUT UR10, UR6, 0x4000000, URZ, 0xfc, !UPT ;  /* 0x04000000060a7892 */ /* 0x000fe2000f8efc3f */
[----:B------:R-:W-:Y:S01]  /*1ac0*/  UMOV UR9, 0x40000040 ;  /* 0x4000004000097882 */ /* 0x000fe20000000000 */
[----:B------:R-:W-:Y:S01]  /*1ad0*/  UMOV UR11, 0x40000040 ;  /* 0x40000040000b7882 */ /* 0x000fe20000000000 */
[----:B------:R-:W-:Y:S01]  /*1ae0*/  UMOV UR5, URZ ;  /* 0x0000003f00057c82 */ /* 0x000fe20008000000 */
[----:B------:R-:W-:Y:S02]  /*1af0*/  UIADD3 UR27, UR27, 0x80, URZ ;  /* 0x000000801b1b7890 */ /* 0x000fe4000fffe03f */
[----:B------:R-:W-:-:S03]  /*1b00*/  UIADD3 UR4, UR4, 0x1, URZ ;  /* 0x0000000104047890 */ /* 0x000fc6000fffe03f */
[----:B------:R-:W-:Y:S01]  /*1b10*/  HGMMA.64x128x16.F32 R24, gdesc[UR8].tnspB, R24 ;  /* 0x41e00000081879f0 */ /* 0x000fe20008700818 */
[----:B------:R-:W-:Y:S02]  /*1b20*/  UIADD3 UR8, UP0, UR8, 0x2, URZ ;  /* 0x0000000208087890 */ /* 0x000fe4000ff1e03f */
[----:B------:R-:W-:Y:S02]  /*1b30*/  UIADD3 UR10, UP1, UR6, 0x4000080, URZ ;  /* 0x04000080060a7890 */ /* 0x000fe4000ff3e03f */
[----:B------:R-:W-:Y:S01]  /*1b40*/  UIADD3.X UR9, UR5, 0x40000040, URZ, UP0, !UPT ;  /* 0x4000004005097890 */ /* 0x000fe200087fe43f */
[----:B-1----:R-:W-:Y:S01]  /*1b50*/  ISETP.LE.AND P0, PT, R2, UR27, PT ;  /* 0x0000001b02007c0c */ /* 0x002fe2000bf03270 */
[----:B------:R-:W-:Y:S01]  /*1b60*/  UMOV UR6, URZ ;  /* 0x0000003f00067c82 */ /* 0x000fe20008000000 */
[----:B------:R-:W-:Y:S02]  /*1b70*/  UISETP.NE.U32.AND UP0, UPT, UR4, 0x2, UPT ;  /* 0x000000020400788c */ /* 0x000fe4000bf05070 */
[----:B------:R-:W-:-:S02]  /*1b80*/  UIADD3.X UR11, UR6, 0x40000040, URZ, UP1, !UPT ;  /* 0x40000040060b7890 */ /* 0x000fc40008ffe43f */
[----:B------:R-:W-:Y:S02]  /*1b90*/  UIADD3.64 UR28, UR8, 0x2, URZ ;  /* 0x00000002081c7897 */ /* 0x000fe4000fffe03f */
[----:B------:R-:W-:Y:S02]  /*1ba0*/  UIADD3.64 UR30, UR10, 0x80, URZ ;  /* 0x000000800a1e7897 */ /* 0x000fe4000fffe03f */
[----:B------:R-:W-:Y:S02]  /*1bb0*/  USEL UR5, URZ, 0x1, UP0 ;  /* 0x000000013f057887 */ /* 0x000fe40008000000 */
[----:B------:R-:W-:-:S04]  /*1bc0*/  USEL UR4, UR4, URZ, UP0 ;  /* 0x0000003f04047287 */ /* 0x000fc80008000000 */
[----:B------:R-:W-:Y:S01]  /*1bd0*/  LOP3.LUT R10, R10, UR5, RZ, 0x3c, !PT ;  /* 0x000000050a0a7c12 */ /* 0x000fe2000f8e3cff */
[----:B------:R-:W-:-:S12]  /*1be0*/  HGMMA.64x128x16.F32 R24, gdesc[UR8].tnspB, R24 ;  /* 0x41e00000081879f0 */ /* 0x000fd80008700818 */
[----:B------:R-:W-:Y:S01]  /*1bf0*/  HGMMA.64x128x16.F32 R24, gdesc[UR28].tnspB, R24 ;  /* 0x41e000001c1879f0 */ /* 0x000fe20008700818 */
[----:B------:R-:W-:Y:S02]  /*1c00*/  UIADD3.64 UR28, UR8, 0x4, URZ ;  /* 0x00000004081c7897 */ /* 0x000fe4000fffe03f */
[----:B------:R-:W-:-:S09]  /*1c10*/  UIADD3.64 UR30, UR10, 0x100, URZ ;  /* 0x000001000a1e7897 */ /* 0x000fd2000fffe03f */
        /* <DEDUP_REMOVED lines=8> */
[----:B------:R-:W-:Y:S02]  /*1ca0*/  UIADD3.64 UR30, UR10, 0x280, URZ ;  /* 0x000002800a1e7897 */ /* 0x000fe4000fffe03f */
[----:B------:R-:W-:Y:S02]  /*1cb0*/  UIADD3.64 UR8, UR8, 0x404, URZ ;  /* 0x0000040408087897 */ /* 0x000fe4000fffe03f */
[----:B------:R-:W-:-:S05]  /*1cc0*/  UIADD3.64 UR10, UR10, 0x300, URZ ;  /* 0x000003000a0a7897 */ /* 0x000fca000fffe03f */
[----:B------:R-:W-:-:S12]  /*1cd0*/  HGMMA.64x128x16.F32 R24, gdesc[UR28].tnspB, R24 ;  /* 0x41e000001c1879f0 */ /* 0x000fd80008700818 */
[----:B------:R-:W-:Y:S01]  /*1ce0*/  HGMMA.64x128x16.F32 R24, gdesc[UR8].tnspB, R24, gsb0 ;  /* 0x41e00000081879f0 */ /* 0x000fe20008000818 */
[----:B------:R-:W-:Y:S05]  /*1cf0*/  @!P0 BRA `(.L_x_49) ;  /* 0xfffffff800bc8947 */ /* 0x000fea000383ffff */
.L_x_47:
[----:B------:R-:W-:Y:S02]  /*1d00*/  WARPGROUP.DEPBAR.LE gsb0, 0x0 ;  /* 0x00008000000079c5 */ /* 0x000fe40000010000 */
[----:B----4-:R-:W-:Y:S01]  /*1d10*/  BAR.SYNC.DEFER_BLOCKING 0x0 ;  /* 0x0000000000007b1d */ /* 0x010fe20000010000 */
[C---:B-1----:R-:W-:Y:S01]  /*1d20*/  IMAD.SHL.U32 R2, R0.reuse, 0x80, RZ ;  /* 0x0000008000027824 */ /* 0x042fe200078e00ff */
[----:B------:R-:W-:Y:S01]  /*1d30*/  F2FP.F16.F32.PACK_AB R24, R25, R24 ;  /* 0x000000181918723e */ /* 0x000fe200000000ff */
[----:B------:R-:W-:Y:S01]  /*1d40*/  IMAD.SHL.U32 R3, R0, 0x10, RZ ;  /* 0x0000001000037824 */ /* 0x000fe200078e00ff */
[----:B------:R-:W-:Y:S02]  /*1d50*/  F2FP.F16.F32.PACK_AB R25, R27, R26 ;  /* 0x0000001a1b19723e */ /* 0x000fe400000000ff */
[----:B------:R-:W-:Y:S02]  /*1d60*/  ELECT P0, URZ, PT ;  /* 0x00000000003f782f */ /* 0x000fe40003800000 */
[----:B------:R-:W-:Y:S01]  /*1d70*/  LOP3.LUT R2, R2, 0x780, RZ, 0xc0, !PT ;  /* 0x0000078002027812 */ /* 0x000fe200078ec0ff */
[----:B------:R-:W-:Y:S01]  /*1d80*/  ULOP3.LUT UR18, UR18, 0x1, URZ, 0xc0, !UPT ;  /* 0x0000000112127892 */ /* 0x000fe2000f8ec03f */
[----:B------:R-:W-:Y:S01]  /*1d90*/  F2FP.F16.F32.PACK_AB R56, R57, R56 ;  /* 0x000000383938723e */ /* 0x000fe200000000ff */
[----:B------:R-:W-:Y:S01]  /*1da0*/  UMOV UR10, UR23 ;  /* 0x00000017000a7c82 */ /* 0x000fe20008000000 */
[----:B------:R-:W-:Y:S01]  /*1db0*/  LOP3.LUT R3, R2, 0x70, R3, 0xf8, !PT ;  /* 0x0000007002037812 */ /* 0x000fe200078ef803 */
[----:B---3--:R-:W-:Y:S01]  /*1dc0*/  ULEA UR8, UR18, UR7, 0xe ;  /* 0x0000000712087291 */ /* 0x008fe2000f8e703f */
[----:B------:R-:W-:Y:S01]  /*1dd0*/  F2FP.F16.F32.PACK_AB R26, R29, R28 ;  /* 0x0000001c1d1a723e */ /* 0x000fe200000000ff */
[----:B------:R-:W-:Y:S01]  /*1de0*/  ULEA UR9, UR18, UR19, 0x6 ;  /* 0x0000001312097291 */ /* 0x000fe2000f8e303f */
[----:B------:R-:W-:Y:S01]  /*1df0*/  LOP3.LUT R3, R3, 0x10, R0, 0x78, !PT ;  /* 0x0000001003037812 */ /* 0x000fe200078e7800 */
[----:B------:R-:W-:Y:S01]  /*1e00*/  IMAD.SHL.U32 R0, R0, 0x40, RZ ;  /* 0x0000004000007824 */ /* 0x000fe200078e00ff */
[----:B------:R-:W-:-:S02]  /*1e10*/  F2FP.F16.F32.PACK_AB R27, R31, R30 ;  /* 0x0000001e1f1b723e */ /* 0x000fc400000000ff */
[----:B------:R-:W-:Y:S02]  /*1e20*/  F2FP.F16.F32.PACK_AB R32, R33, R32 ;  /* 0x000000202120723e */ /* 0x000fe400000000ff */
[----:B------:R-:W-:Y:S02]  /*1e30*/  LOP3.LUT R0, R3, 0x3800, R0, 0xf8, !PT ;  /* 0x0000380003007812 */ /* 0x000fe400078ef800 */
[----:B------:R-:W-:Y:S01]  /*1e40*/  F2FP.F16.F32.PACK_AB R57, R59, R58 ;  /* 0x0000003a3b39723e */ /* 0x000fe200000000ff */
[----:B------:R-:W1:Y:S02]  /*1e50*/  @!P2 SYNCS.CCTL.IV [UR7+0x20000] ;  /* 0x02000000ff00a9b1 */ /* 0x000e640008000007 */
[----:B-1----:R-:W-:Y:S01]  /*1e60*/  BAR.SYNC.DEFER_BLOCKING 0x0 ;  /* 0x0000000000007b1d */ /* 0x002fe20000010000 */
[C---:B------:R-:W-:Y:S01]  /*1e70*/  LOP3.LUT R3, R0.reuse, 0x20, RZ, 0x3c, !PT ;  /* 0x0000002000037812 */ /* 0x040fe200078e3cff */
[C---:B------:R-:W-:Y:S01]  /*1e80*/  VIADD R2, R0.reuse, UR7 ;  /* 0x0000000700027c36 */ /* 0x040fe20008000000 */
[----:B------:R-:W-:-:S02]  /*1e90*/  LOP3.LUT R4, R0, 0x40, RZ, 0x3c, !PT ;  /* 0x0000004000047812 */ /* 0x000fc400078e3cff */
[----:B------:R-:W-:Y:S01]  /*1ea0*/  F2FP.F16.F32.PACK_AB R33, R35, R34 ;  /* 0x000000222321723e */ /* 0x000fe200000000ff */
[----:B------:R-:W-:Y:S01]  /*1eb0*/  VIADD R3, R3, UR7 ;  /* 0x0000000703037c36 */ /* 0x000fe20008000000 */
[----:B------:R-:W-:Y:S01]  /*1ec0*/  F2FP.F16.F32.PACK_AB R58, R61, R60 ;  /* 0x0000003c3d3a723e */ /* 0x000fe200000000ff */
[----:B------:R-:W-:Y:S01]  /*1ed0*/  VIADD R4, R4, UR7 ;  /* 0x0000000704047c36 */ /* 0x000fe20008000000 */
[----:B------:R-:W-:Y:S02]  /*1ee0*/  F2FP.F16.F32.PACK_AB R59, R63, R62 ;  /* 0x0000003e3f3b723e */ /* 0x000fe400000000ff */
[----:B------:R-:W-:Y:S02]  /*1ef0*/  F2FP.F16.F32.PACK_AB R64, R65, R64 ;  /* 0x000000404140723e */ /* 0x000fe400000000ff */
[----:B------:R-:W-:Y:S02]  /*1f00*/  LOP3.LUT R0, R0, 0x60, RZ, 0x3c, !PT ;  /* 0x0000006000007812 */ /* 0x000fe400078e3cff */
[----:B------:R-:W-:-:S02]  /*1f10*/  F2FP.F16.F32.PACK_AB R34, R37, R36 ;  /* 0x000000242522723e */ /* 0x000fc400000000ff */
[----:B------:R-:W-:Y:S01]  /*1f20*/  F2FP.F16.F32.PACK_AB R35, R39, R38 ;  /* 0x000000262723723e */ /* 0x000fe200000000ff */
[----:B------:R-:W-:Y:S01]  /*1f30*/  VIADD R0, R0, UR7 ;  /* 0x0000000700007c36 */ /* 0x000fe20008000000 */
[----:B------:R-:W-:Y:S02]  /*1f40*/  F2FP.F16.F32.PACK_AB R40, R41, R40 ;  /* 0x000000282928723e */ /* 0x000fe400000000ff */
[----:B------:R-:W-:Y:S02]  /*1f50*/  F2FP.F16.F32.PACK_AB R65, R67, R66 ;  /* 0x000000424341723e */ /* 0x000fe400000000ff */
[----:B------:R-:W-:Y:S01]  /*1f60*/  F2FP.F16.F32.PACK_AB R41, R43, R42 ;  /* 0x0000002a2b29723e */ /* 0x000fe200000000ff */
[----:B------:R-:W1:Y:S01]  /*1f70*/  @!P2 SYNCS.CCTL.IV [UR7+0x20008] ;  /* 0x02000800ff00a9b1 */ /* 0x000e620008000007 */
[----:B------:R-:W-:Y:S01]  /*1f80*/  F2FP.F16.F32.PACK_AB R66, R69, R68 ;  /* 0x000000444542723e */ /* 0x000fe200000000ff */
[----:B-1----:R-:W-:Y:S01]  /*1f90*/  STSM.16.M88.4 [R2], R24 ;  /* 0x0000001802007844 */ /* 0x002fe20000000200 */
[----:B------:R-:W-:-:S02]  /*1fa0*/  F2FP.F16.F32.PACK_AB R67, R71, R70 ;  /* 0x000000464743723e */ /* 0x000fc400000000ff */
[----:B------:R-:W-:Y:S01]  /*1fb0*/  F2FP.F16.F32.PACK_AB R72, R73, R72 ;  /* 0x000000484948723e */ /* 0x000fe200000000ff */
[----:B------:R-:W-:Y:S01]  /*1fc0*/  STSM.16.M88.4 [R2+0x4000], R56 ;  /* 0x0040003802007844 */ /* 0x000fe20000000200 */
[----:B------:R-:W-:Y:S02]  /*1fd0*/  F2FP.F16.F32.PACK_AB R42, R45, R44 ;  /* 0x0000002c2d2a723e */ /* 0x000fe400000000ff */
[----:B------:R-:W-:Y:S01]  /*1fe0*/  F2FP.F16.F32.PACK_AB R43, R47, R46 ;  /* 0x0000002e2f2b723e */ /* 0x000fe200000000ff */
[----:B------:R-:W-:Y:S01]  /*1ff0*/  STSM.16.M88.4 [R3], R32 ;  /* 0x0000002003007844 */ /* 0x000fe20000000200 */
[----:B------:R-:W-:Y:S02]  /*2000*/  F2FP.F16.F32.PACK_AB R48, R49, R48 ;  /* 0x000000303130723e */ /* 0x000fe400000000ff */
[----:B------:R-:W-:Y:S01]  /*2010*/  F2FP.F16.F32.PACK_AB R73, R75, R74 ;  /* 0x0000004a4b49723e */ /* 0x000fe200000000ff */
[----:B------:R-:W-:Y:S01]  /*2020*/  STSM.16.M88.4 [R3+0x4000], R64 ;  /* 0x0040004003007844 */ /* 0x000fe20000000200 */
[----:B------:R-:W-:-:S02]  /*2030*/  F2FP.F16.F32.PACK_AB R49, R51, R50 ;  /* 0x000000323331723e */ /* 0x000fc400000000ff */
[----:B------:R-:W-:Y:S01]  /*2040*/  F2FP.F16.F32.PACK_AB R74, R77, R76 ;  /* 0x0000004c4d4a723e */ /* 0x000fe200000000ff */
[----:B------:R-:W-:Y:S01]  /*2050*/  STSM.16.M88.4 [R4], R40 ;  /* 0x0000002804007844 */ /* 0x000fe20000000200 */
[----:B------:R-:W-:Y:S02]  /*2060*/  F2FP.F16.F32.PACK_AB R75, R79, R78 ;  /* 0x0000004e4f4b723e */ /* 0x000fe400000000ff */
[----:B------:R-:W-:Y:S02]  /*2070*/  F2FP.F16.F32.PACK_AB R80, R81, R80 ;  /* 0x000000505150723e */ /* 0x000fe400000000ff */
[----:B------:R-:W-:Y:S01]  /*2080*/  F2FP.F16.F32.PACK_AB R50, R53, R52 ;  /* 0x000000343532723e */ /* 0x000fe200000000ff */
[----:B------:R-:W-:Y:S01]  /*2090*/  STSM.16.M88.4 [R4+0x4000], R72 ;  /* 0x0040004804007844 */ /* 0x000fe20000000200 */
[----:B------:R-:W-:Y:S02]  /*20a0*/  F2FP.F16.F32.PACK_AB R51, R55, R54 ;  /* 0x000000363733723e */ /* 0x000fe400000000ff */
[----:B------:R-:W-:-:S02]  /*20b0*/  F2FP.F16.F32.PACK_AB R81, R83, R82 ;  /* 0x000000525351723e */ /* 0x000fc400000000ff */
[----:B------:R-:W-:Y:S01]  /*20c0*/  F2FP.F16.F32.PACK_AB R82, R85, R84 ;  /* 0x000000545552723e */ /* 0x000fe200000000ff */
[----:B------:R-:W-:Y:S01]  /*20d0*/  STSM.16.M88.4 [R0], R48 ;  /* 0x0000003000007844 */ /* 0x000fe20000000200 */
[----:B------:R-:W-:Y:S02]  /*20e0*/  F2FP.F16.F32.PACK_AB R83, R87, R86 ;  /* 0x000000565753723e */ /* 0x000fe400000000ff */
[----:B------:R-:W-:-:S03]  /*20f0*/  ISETP.LT.U32.AND P0, PT, R6, 0x40, P0 ;  /* 0x000000400600780c */ /* 0x000fc60000701070 */
[----:B------:R-:W-:Y:S01]  /*2100*/  STSM.16.M88.4 [R0+0x4000], R80 ;  /* 0x0040005000007844 */ /* 0x000fe20000000200 */
[----:B------:R1:W-:Y:S06]  /*2110*/  MEMBAR.ALL.CTA ;  /* 0x0000000000007992 */ /* 0x0003ec0000008000 */
[----:B-1----:R-:W1:Y:S03]  /*2120*/  FENCE.VIEW.ASYNC.S ;  /* 0x00000000000073c6 */ /* 0x002e660000000000 */
[----:B-1----:R-:W-:Y:S01]  /*2130*/  VOTEU.ANY UP0, P0 ;  /* 0x00000000003f7886 */ /* 0x002fe20000000100 */
[----:B------:R-:W-:-:S04]  /*2140*/  VOTEU.ANY UP1, P0 ;  /* 0x00000000003f7886 */ /* 0x000fc80000020100 */
[----:B------:R-:W-:Y:S01]  /*2150*/  @UP0 UMOV UR4, UR16 ;  /* 0x0000001000040c82 */ /* 0x000fe20008000000 */
[----:B------:R-:W-:Y:S01]  /*2160*/  @UP0 UMOV UR5, UR17 ;  /* 0x0000001100050c82 */ /* 0x000fe20008000000 */
[----:B------:R-:W-:Y:S06]  /*2170*/  BAR.SYNC.DEFER_BLOCKING 0x0 ;  /* 0x0000000000007b1d */ /* 0x000fec0000010000 */
[----:B------:R1:W-:Y:S01]  /*2180*/  @UP1 UTMASTG.2D [UR8], [UR4] ;  /* 0x00000008040013b5 */ /* 0x0003e20008008000 */
[----:B------:R0:W-:Y:S01]  /*2190*/  UTMACMDFLUSH ;  /* 0x00000000000079b7 */ /* 0x0001e20000000000 */
[----:B------:R-:W-:-:S04]  /*21a0*/  DEPBAR.LE SB0, 0x0 ;  /* 0x000080000000791a */ /* 0x000fc80000000000 */
[----:B------:R-:W-:Y:S06]  /*21b0*/  BAR.SYNC.DEFER_BLOCKING 0x0 ;  /* 0x0000000000007b1d */ /* 0x000fec0000010000 */
[----:B-1----:R-:W-:Y:S05]  /*21c0*/  EXIT ;  /* 0x000000000000794d */ /* 0x002fea0003800000 */
.L_x_48:
[----:B------:R-:W1:Y:S02]  /*21d0*/  SYNCS.PHASECHK.TRANS64.TRYWAIT P0, [UR5+0x20000], R2 ;  /* 0x02000002ff0075a7 */ /* 0x000e640008000145 */
[----:B-1----:R-:W-:Y:S05]  /*21e0*/  @!P0 BRA `(.L_x_48) ;  /* 0xfffffffc00f88947 */ /* 0x002fea000383ffff */
[----:B------:R-:W-:Y:S05]  /*21f0*/  BRA `(.L_x_50) ;  /* 0xfffffff800047947 */ /* 0x000fea000383ffff */
.L_x_51:
[----:B------:R-:W-:-:S00]  /*2200*/  BRA `(.L_x_51) ;  /* 0xfffffffc00fc7947 */ /* 0x000fc0000383ffff */
[----:B------:R-:W-:-:S00]  /*2210*/  NOP ;  /* 0x0000000000007918 */ /* 0x000fc00000000000 */
        /* <DEDUP_REMOVED lines=14> */
.L_x_52:


//--------------------- .nv.shared.gluon_wgmma    --------------------------
	.section	.nv.shared.gluon_wgmma,"aw",@nobits
	.sectionflags	@""
	.align	16
	.zero		1024


//--------------------- .nv.shared.reserved.0     --------------------------
	.section	.nv.shared.reserved.0,"aw",@nobits
	.weak		__nv_reservedSMEM_offset_0_alias
	.size		__nv_reservedSMEM_offset_0_alias, 0, 0
	.other		__nv_reservedSMEM_offset_0_alias,@"STO_CUDA_RESERVED_SHARED STV_DEFAULT"
__nv_reservedSMEM_offset_0_alias:
	.zero		0


//--------------------- .nv.constant0.gluon_wgmma --------------------------
	.section	.nv.constant0.gluon_wgmma,"a",@progbits
	.sectionflags	@""
	.align	4
.nv.constant0.gluon_wgmma:
	.zero		608


//--------------------- SYMBOLS --------------------------

	.type		.nv.reservedSmem.offset0,@object
	.size		.nv.reservedSmem.offset0,0x4
